	.target	sm_90a

	.elftype	@"ET_EXEC"


//--------------------- .note.nv.tkinfo           --------------------------
	.section	.note.nv.tkinfo,"",@"SHT_NOTE"
	.sectionflags	@"SHF_NOTE_NV_TKINFO"
	.tkinfo
        /*0018*/ 	.word	0x00000002
        /*0030*/ 	.string	""
        /*0030*/ 	.string	"ptxas"
        /*0030*/ 	.string	"Cuda compilation tools, release 13.0, V13.0.88"
        /*0030*/ 	.string	"Build cuda_13.0.r13.0/compiler.36424714_0"
        /*0030*/ 	.string	"-arch sm_90a -m 64 "



//--------------------- .note.nv.cuinfo           --------------------------
	.section	.note.nv.cuinfo,"",@"SHT_NOTE"
	.sectionflags	@"SHF_NOTE_NV_CUINFO"
        /*0018*/ 	.short	0x0002
        /*001a*/ 	.short	0x005a
        /*001c*/ 	.short	0x0082
	.zero		2


//--------------------- .nv.info                  --------------------------
	.section	.nv.info,"",@"SHT_CUDA_INFO"
	.align	4


	//----- nvinfo : EIATTR_REGCOUNT
	.align		4
        /*0000*/ 	.byte	0x04, 0x2f
        /*0002*/ 	.short	(.L_12 - .L_11)
	.align		4
.L_11:
        /*0004*/ 	.word	index@(_ZN7cutlass13device_kernelINS_4gemm6kernel13GemmUniversalIN4cute5tupleIJiiiiEEENS1_10collective13CollectiveMmaINS1_37MainloopSm90TmaGmmaWarpSpecializedFP8ILi11ENS5_IJNS4_1CILi2EEENSA_ILi1EEESC_EEENS1_35KernelTmaWarpSpecializedCooperativeEEENS5_IJNSA_ILi192EEENSA_ILi128EEENSA_ILi64EEEEEENS_12float_e4m3_tENS5_IJlSC_lEEESK_SL_NS4_8TiledMMAINS4_8MMA_AtomIJNS4_4SM904GMMA31MMA_64x128x32_F32E4M3E4M3_SS_TNILNSP_7ScaleInE1ELSR_1EEEEEENS4_6LayoutISD_NS5_IJSC_NSA_ILi0EEESV_EEEEENS5_IJNS4_10UnderscoreESY_SY_EEEEENS4_13SM90_TMA_LOADENS4_14ComposedLayoutINS4_7SwizzleILi2ELi4ELi3EEENS4_18smem_ptr_flag_bitsILi8EEENSU_INS5_IJNSA_ILi8EEESI_EEENS5_IJSI_SC_EEEEEEEvNS4_8identityENS4_23SM90_TMA_LOAD_MULTICASTES1B_vS1C_EENS_8epilogue10collective6detail29Sm90TmaWarpSpecializedAdapterINS1G_15DefaultEpilogueISK_SL_SL_NS1F_6thread17LinearCombinationISK_Li1EffLNS1K_9ScaleType4KindE0ELNS_15FloatRoundStyleE2ESK_EENS1_15EpilogueDefaultEEEEEvvEEEEvNT_6ParamsE)
        /*0008*/ 	.word	0x000000a8


	//----- nvinfo : EIATTR_FRAME_SIZE
	.align		4
.L_12:
        /*000c*/ 	.byte	0x04, 0x11
        /*000e*/ 	.short	(.L_14 - .L_13)
	.align		4
.L_13:
        /*0010*/ 	.word	index@(_ZN7cutlass13device_kernelINS_4gemm6kernel13GemmUniversalIN4cute5tupleIJiiiiEEENS1_10collective13CollectiveMmaINS1_37MainloopSm90TmaGmmaWarpSpecializedFP8ILi11ENS5_IJNS4_1CILi2EEENSA_ILi1EEESC_EEENS1_35KernelTmaWarpSpecializedCooperativeEEENS5_IJNSA_ILi192EEENSA_ILi128EEENSA_ILi64EEEEEENS_12float_e4m3_tENS5_IJlSC_lEEESK_SL_NS4_8TiledMMAINS4_8MMA_AtomIJNS4_4SM904GMMA31MMA_64x128x32_F32E4M3E4M3_SS_TNILNSP_7ScaleInE1ELSR_1EEEEEENS4_6LayoutISD_NS5_IJSC_NSA_ILi0EEESV_EEEEENS5_IJNS4_10UnderscoreESY_SY_EEEEENS4_13SM90_TMA_LOADENS4_14ComposedLayoutINS4_7SwizzleILi2ELi4ELi3EEENS4_18smem_ptr_flag_bitsILi8EEENSU_INS5_IJNSA_ILi8EEESI_EEENS5_IJSI_SC_EEEEEEEvNS4_8identityENS4_23SM90_TMA_LOAD_MULTICASTES1B_vS1C_EENS_8epilogue10collective6detail29Sm90TmaWarpSpecializedAdapterINS1G_15DefaultEpilogueISK_SL_SL_NS1F_6thread17LinearCombinationISK_Li1EffLNS1K_9ScaleType4KindE0ELNS_15FloatRoundStyleE2ESK_EENS1_15EpilogueDefaultEEEEEvvEEEEvNT_6ParamsE)
        /*0014*/ 	.word	0x00000108


	//----- nvinfo : EIATTR_MIN_STACK_SIZE
	.align		4
.L_14:
        /*0018*/ 	.byte	0x04, 0x12
        /*001a*/ 	.short	(.L_16 - .L_15)
	.align		4
.L_15:
        /*001c*/ 	.word	index@(_ZN7cutlass13device_kernelINS_4gemm6kernel13GemmUniversalIN4cute5tupleIJiiiiEEENS1_10collective13CollectiveMmaINS1_37MainloopSm90TmaGmmaWarpSpecializedFP8ILi11ENS5_IJNS4_1CILi2EEENSA_ILi1EEESC_EEENS1_35KernelTmaWarpSpecializedCooperativeEEENS5_IJNSA_ILi192EEENSA_ILi128EEENSA_ILi64EEEEEENS_12float_e4m3_tENS5_IJlSC_lEEESK_SL_NS4_8TiledMMAINS4_8MMA_AtomIJNS4_4SM904GMMA31MMA_64x128x32_F32E4M3E4M3_SS_TNILNSP_7ScaleInE1ELSR_1EEEEEENS4_6LayoutISD_NS5_IJSC_NSA_ILi0EEESV_EEEEENS5_IJNS4_10UnderscoreESY_SY_EEEEENS4_13SM90_TMA_LOADENS4_14ComposedLayoutINS4_7SwizzleILi2ELi4ELi3EEENS4_18smem_ptr_flag_bitsILi8EEENSU_INS5_IJNSA_ILi8EEESI_EEENS5_IJSI_SC_EEEEEEEvNS4_8identityENS4_23SM90_TMA_LOAD_MULTICASTES1B_vS1C_EENS_8epilogue10collective6detail29Sm90TmaWarpSpecializedAdapterINS1G_15DefaultEpilogueISK_SL_SL_NS1F_6thread17LinearCombinationISK_Li1EffLNS1K_9ScaleType4KindE0ELNS_15FloatRoundStyleE2ESK_EENS1_15EpilogueDefaultEEEEEvvEEEEvNT_6ParamsE)
        /*0020*/ 	.word	0x00000108
.L_16:


//--------------------- .nv.compat                --------------------------
	.section	.nv.compat,"",@"SHT_CUDA_COMPAT_INFO"
	.align	4
        /*0000*/ 	.byte	0x02, 0x09, 0x01, 0x00, 0x02, 0x02, 0x04, 0x00, 0x02, 0x05, 0x05, 0x00, 0x03, 0x07, 0x01, 0x01
        /*0010*/ 	.byte	0x02, 0x03, 0x01, 0x00, 0x02, 0x06, 0x01, 0x00, 0x04, 0x0b, 0x08, 0x00, 0x00, 0x00, 0x00, 0x00
        /*0020*/ 	.byte	0x00, 0x00, 0x00, 0x00


//--------------------- .nv.info._ZN7cutlass13device_kernelINS_4gemm6kernel13GemmUniversalIN4cute5tupleIJiiiiEEENS1_10collective13CollectiveMmaINS1_37MainloopSm90TmaGmmaWarpSpecializedFP8ILi11ENS5_IJNS4_1CILi2EEENSA_ILi1EEESC_EEENS1_35KernelTmaWarpSpecializedCooperativeEEENS5_IJNSA_ILi192EEENSA_ILi128EEENSA_ILi64EEEEEENS_12float_e4m3_tENS5_IJlSC_lEEESK_SL_NS4_8TiledMMAINS4_8MMA_AtomIJNS4_4SM904GMMA31MMA_64x128x32_F32E4M3E4M3_SS_TNILNSP_7ScaleInE1ELSR_1EEEEEENS4_6LayoutISD_NS5_IJSC_NSA_ILi0EEESV_EEEEENS5_IJNS4_10UnderscoreESY_SY_EEEEENS4_13SM90_TMA_LOADENS4_14ComposedLayoutINS4_7SwizzleILi2ELi4ELi3EEENS4_18smem_ptr_flag_bitsILi8EEENSU_INS5_IJNSA_ILi8EEESI_EEENS5_IJSI_SC_EEEEEEEvNS4_8identityENS4_23SM90_TMA_LOAD_MULTICASTES1B_vS1C_EENS_8epilogue10collective6detail29Sm90TmaWarpSpecializedAdapterINS1G_15DefaultEpilogueISK_SL_SL_NS1F_6thread17LinearCombinationISK_Li1EffLNS1K_9ScaleType4KindE0ELNS_15FloatRoundStyleE2ESK_EENS1_15EpilogueDefaultEEEEEvvEEEEvNT_6ParamsE --------------------------
	.section	.nv.info._ZN7cutlass13device_kernelINS_4gemm6kernel13GemmUniversalIN4cute5tupleIJiiiiEEENS1_10collective13CollectiveMmaINS1_37MainloopSm90TmaGmmaWarpSpecializedFP8ILi11ENS5_IJNS4_1CILi2EEENSA_ILi1EEESC_EEENS1_35KernelTmaWarpSpecializedCooperativeEEENS5_IJNSA_ILi192EEENSA_ILi128EEENSA_ILi64EEEEEENS_12float_e4m3_tENS5_IJlSC_lEEESK_SL_NS4_8TiledMMAINS4_8MMA_AtomIJNS4_4SM904GMMA31MMA_64x128x32_F32E4M3E4M3_SS_TNILNSP_7ScaleInE1ELSR_1EEEEEENS4_6LayoutISD_NS5_IJSC_NSA_ILi0EEESV_EEEEENS5_IJNS4_10UnderscoreESY_SY_EEEEENS4_13SM90_TMA_LOADENS4_14ComposedLayoutINS4_7SwizzleILi2ELi4ELi3EEENS4_18smem_ptr_flag_bitsILi8EEENSU_INS5_IJNSA_ILi8EEESI_EEENS5_IJSI_SC_EEEEEEEvNS4_8identityENS4_23SM90_TMA_LOAD_MULTICASTES1B_vS1C_EENS_8epilogue10collective6detail29Sm90TmaWarpSpecializedAdapterINS1G_15DefaultEpilogueISK_SL_SL_NS1F_6thread17LinearCombinationISK_Li1EffLNS1K_9ScaleType4KindE0ELNS_15FloatRoundStyleE2ESK_EENS1_15EpilogueDefaultEEEEEvvEEEEvNT_6ParamsE,"",@"SHT_CUDA_INFO"
	.sectionflags	@""
	.align	4


	//----- nvinfo : EIATTR_CUDA_API_VERSION
	.align		4
        /*0000*/ 	.byte	0x04, 0x37
        /*0002*/ 	.short	(.L_18 - .L_17)
.L_17:
        /*0004*/ 	.word	0x00000082


	//----- nvinfo : EIATTR_KPARAM_INFO
	.align		4
.L_18:
        /*0008*/ 	.byte	0x04, 0x17
        /*000a*/ 	.short	(.L_20 - .L_19)
.L_19:
        /*000c*/ 	.word	0x00000000
        /*0010*/ 	.short	0x0000
        /*0012*/ 	.short	0x0070
        /*0014*/ 	.byte	0x00, 0xf0, 0x01, 0x10


	//----- nvinfo : EIATTR_SPARSE_MMA_MASK
	.align		4
.L_20:
        /*0018*/ 	.byte	0x03, 0x50
        /*001a*/ 	.short	0x0000


	//----- nvinfo : EIATTR_MAXREG_COUNT
	.align		4
        /*001c*/ 	.byte	0x03, 0x1b
        /*001e*/ 	.short	0x00a8


	//----- nvinfo : EIATTR_NUM_BARRIERS
	.align		4
        /*0020*/ 	.byte	0x02, 0x4c
        /*0022*/ 	.byte	0x01
	.zero		1


	//----- nvinfo : EIATTR_ANNOTATIONS
	.align		4
        /*0024*/ 	.byte	0x04, 0x55
        /*0026*/ 	.short	(.L_22 - .L_21)


	//   ....[0]....
.L_21:
        /*0028*/ 	.word	0x00000001
        /*002c*/ 	.byte	0x20, 0x08, 0x00, 0x00, 0x01, 0x00, 0x00, 0x00, 0x10, 0x09, 0x00, 0x00, 0x01, 0x00, 0x00, 0x00
        /* <DEDUP_REMOVED lines=197> */
        /*0c8c*/ 	.byte	0xc0, 0x0a, 0x01, 0x00


	//----- nvinfo : EIATTR_MERCURY_ISA_VERSION
	.align		4
.L_22:
        /*0c90*/ 	.byte	0x03, 0x5f
        /*0c92*/ 	.short	0x0101


	//----- nvinfo : EIATTR_INT_WARP_WIDE_INSTR_OFFSETS
	.align		4
        /*0c94*/ 	.byte	0x04, 0x31
        /*0c96*/ 	.short	(.L_24 - .L_23)


	//   ....[0]....
.L_23:
        /*0c98*/ 	.word	0x00000660


	//   ....[1]....
        /*0c9c*/ 	.word	0x00000680


	//   ....[2]....
        /*0ca0*/ 	.word	0x000007f0


	//----- nvinfo : EIATTR_COOP_GROUP_MASK_REGIDS
	.align		4
.L_24:
        /*0ca4*/ 	.byte	0x04, 0x29
        /*0ca6*/ 	.short	(.L_26 - .L_25)


	//   ....[0]....
.L_25:
        /*0ca8*/ 	.word	0xffffffff


	//   ....[1]....
        /*0cac*/ 	.word	0xffffffff


	//   ....[2]....
        /*0cb0*/ 	.word	0xffffffff


	//   ....[3]....
        /*0cb4*/ 	.word	0xffffffff


	//   ....[4]....
        /*0cb8*/ 	.word	0xffffffff


	//   ....[5]....
        /*0cbc*/ 	.word	0xffffffff


	//----- nvinfo : EIATTR_COOP_GROUP_INSTR_OFFSETS
	.align		4
.L_26:
        /*0cc0*/ 	.byte	0x04, 0x28
        /*0cc2*/ 	.short	(.L_28 - .L_27)


	//   ....[0]....
.L_27:
        /*0cc4*/ 	.word	0x00000070


	//   ....[1]....
        /*0cc8*/ 	.word	0x00000080


	//   ....[2]....
        /*0ccc*/ 	.word	0x000001a0


	//   ....[3]....
        /*0cd0*/ 	.word	0x000004d0


	//   ....[4]....
        /*0cd4*/ 	.word	0x00000950


	//   ....[5]....
        /*0cd8*/ 	.word	0x000016d0


	//----- nvinfo : EIATTR_REG_RECONFIG
	.align		4
.L_28:
        /*0cdc*/ 	.byte	0x01, 0x54
	.zero		2


	//----- nvinfo : EIATTR_MBARRIER_INSTR_OFFSETS
	.align		4
        /*0ce0*/ 	.byte	0x04, 0x39
        /*0ce2*/ 	.short	(.L_30 - .L_29)


	//   ....[0]....
.L_29:
        /*0ce4*/ 	.word	0x00000340
        /*0ce8*/ 	.word	0x000000ff
        /*0cec*/ 	.word	0x00000000
        /*0cf0*/ 	.short	0x0100
        /*0cf2*/ 	.byte	0x09
	.zero		1


	//   ....[1]....
        /*0cf4*/ 	.word	0x00000350
        /*0cf8*/ 	.word	0x000000ff
        /*0cfc*/ 	.word	0x00000058
        /*0d00*/ 	.short	0x0100
        /*0d02*/ 	.byte	0x09
	.zero		1


	//   ....[2]....
        /*0d04*/ 	.word	0x00000360
        /*0d08*/ 	.word	0x000000ff
        /*0d0c*/ 	.word	0x00000008
        /*0d10*/ 	.short	0x0100
        /*0d12*/ 	.byte	0x09
	.zero		1


	//   ....[3]....
        /*0d14*/ 	.word	0x00000370
        /*0d18*/ 	.word	0x000000ff
        /*0d1c*/ 	.word	0x00000060
        /*0d20*/ 	.short	0x0100
        /*0d22*/ 	.byte	0x09
	.zero		1


	//   ....[4]....
        /*0d24*/ 	.word	0x00000380
        /*0d28*/ 	.word	0x000000ff
        /*0d2c*/ 	.word	0x00000010
        /*0d30*/ 	.short	0x0100
        /*0d32*/ 	.byte	0x09
	.zero		1


	//   ....[5]....
        /*0d34*/ 	.word	0x00000390
        /*0d38*/ 	.word	0x000000ff
        /*0d3c*/ 	.word	0x00000068
        /*0d40*/ 	.short	0x0100
        /*0d42*/ 	.byte	0x09
	.zero		1


	//   ....[6]....
        /*0d44*/ 	.word	0x000003a0
        /*0d48*/ 	.word	0x000000ff
        /*0d4c*/ 	.word	0x00000018
        /*0d50*/ 	.short	0x0100
        /*0d52*/ 	.byte	0x09
	.zero		1


	//   ....[7]....
        /*0d54*/ 	.word	0x000003b0
        /*0d58*/ 	.word	0x000000ff
        /*0d5c*/ 	.word	0x00000070
        /*0d60*/ 	.short	0x0100
        /*0d62*/ 	.byte	0x09
	.zero		1


	//   ....[8]....
        /*0d64*/ 	.word	0x000003c0
        /*0d68*/ 	.word	0x000000ff
        /*0d6c*/ 	.word	0x00000020
        /*0d70*/ 	.short	0x0100
        /*0d72*/ 	.byte	0x09
	.zero		1


	//   ....[9]....
        /*0d74*/ 	.word	0x000003d0
        /*0d78*/ 	.word	0x000000ff
        /*0d7c*/ 	.word	0x00000078
        /*0d80*/ 	.short	0x0100
        /*0d82*/ 	.byte	0x09
	.zero		1


	//   ....[10]....
        /*0d84*/ 	.word	0x000003e0
        /*0d88*/ 	.word	0x000000ff
        /*0d8c*/ 	.word	0x00000028
        /*0d90*/ 	.short	0x0100
        /*0d92*/ 	.byte	0x09
	.zero		1


	//   ....[11]....
        /*0d94*/ 	.word	0x000003f0
        /*0d98*/ 	.word	0x000000ff
        /*0d9c*/ 	.word	0x00000080
        /*0da0*/ 	.short	0x0100
        /*0da2*/ 	.byte	0x09
	.zero		1


	//   ....[12]....
        /*0da4*/ 	.word	0x00000400
        /*0da8*/ 	.word	0x000000ff
        /*0dac*/ 	.word	0x00000030
        /*0db0*/ 	.short	0x0100
        /*0db2*/ 	.byte	0x09
	.zero		1


	//   ....[13]....
        /*0db4*/ 	.word	0x00000410
        /*0db8*/ 	.word	0x000000ff
        /*0dbc*/ 	.word	0x00000088
        /*0dc0*/ 	.short	0x0100
        /*0dc2*/ 	.byte	0x09
	.zero		1


	//   ....[14]....
        /*0dc4*/ 	.word	0x00000420
        /*0dc8*/ 	.word	0x000000ff
        /*0dcc*/ 	.word	0x00000038
        /*0dd0*/ 	.short	0x0100
        /*0dd2*/ 	.byte	0x09
	.zero		1


	//   ....[15]....
        /*0dd4*/ 	.word	0x00000430
        /*0dd8*/ 	.word	0x000000ff
        /*0ddc*/ 	.word	0x00000090
        /*0de0*/ 	.short	0x0100
        /*0de2*/ 	.byte	0x09
	.zero		1


	//   ....[16]....
        /*0de4*/ 	.word	0x00000440
        /*0de8*/ 	.word	0x000000ff
        /*0dec*/ 	.word	0x00000040
        /*0df0*/ 	.short	0x0100
        /*0df2*/ 	.byte	0x09
	.zero		1


	//   ....[17]....
        /*0df4*/ 	.word	0x00000450
        /*0df8*/ 	.word	0x000000ff
        /*0dfc*/ 	.word	0x00000098
        /*0e00*/ 	.short	0x0100
        /*0e02*/ 	.byte	0x09
	.zero		1


	//   ....[18]....
        /*0e04*/ 	.word	0x00000460
        /*0e08*/ 	.word	0x000000ff
        /*0e0c*/ 	.word	0x00000048
        /*0e10*/ 	.short	0x0100
        /*0e12*/ 	.byte	0x09
	.zero		1


	//   ....[19]....
        /*0e14*/ 	.word	0x00000470
        /*0e18*/ 	.word	0x000000ff
        /*0e1c*/ 	.word	0x000000a0
        /*0e20*/ 	.short	0x0100
        /*0e22*/ 	.byte	0x09
	.zero		1


	//   ....[20]....
        /*0e24*/ 	.word	0x00000480
        /*0e28*/ 	.word	0x000000ff
        /*0e2c*/ 	.word	0x00000050
        /*0e30*/ 	.short	0x0100
        /*0e32*/ 	.byte	0x09
	.zero		1


	//   ....[21]....
        /*0e34*/ 	.word	0x00000490
        /*0e38*/ 	.word	0x000000ff
        /*0e3c*/ 	.word	0x000000a8
        /*0e40*/ 	.short	0x0100
        /*0e42*/ 	.byte	0x09
	.zero		1


	//   ....[22]....
        /*0e44*/ 	.word	0x00000880
        /*0e48*/ 	.word	0x000000ff
        /*0e4c*/ 	.word	0x000000c0
        /*0e50*/ 	.short	0x0100
        /*0e52*/ 	.byte	0x06
	.zero		1


	//   ....[23]....
        /*0e54*/ 	.word	0x000008f0
        /*0e58*/ 	.word	0x000000ff
        /*0e5c*/ 	.word	0x000000c8
        /*0e60*/ 	.short	0x0100
        /*0e62*/ 	.byte	0x06
	.zero		1


	//   ....[24]....
        /*0e64*/ 	.word	0x00001ee0
        /*0e68*/ 	.word	0x000000ff
        /*0e6c*/ 	.word	0x00000000
        /*0e70*/ 	.short	0x010a
        /*0e72*/ 	.byte	0x06
	.zero		1


	//   ....[25]....
        /*0e74*/ 	.word	0x00001f20
        /*0e78*/ 	.word	0x000000ff
        /*0e7c*/ 	.word	0x00000000
        /*0e80*/ 	.short	0x010a
        /*0e82*/ 	.byte	0x06
	.zero		1


	//   ....[26]....
        /*0e84*/ 	.word	0x000031b0
        /*0e88*/ 	.word	0x000000ff
        /*0e8c*/ 	.word	0x00000000
        /*0e90*/ 	.short	0x010a
        /*0e92*/ 	.byte	0x10
	.zero		1


	//   ....[27]....
        /*0e94*/ 	.word	0x000031f0
        /*0e98*/ 	.word	0x000000ff
        /*0e9c*/ 	.word	0x00000000
        /*0ea0*/ 	.short	0x010a
        /*0ea2*/ 	.byte	0x10
	.zero		1


	//   ....[28]....
        /*0ea4*/ 	.word	0x00004300
        /*0ea8*/ 	.word	0x000000e5
        /*0eac*/ 	.word	0x00000000
        /*0eb0*/ 	.short	0x0101
        /*0eb2*/ 	.byte	0x3f
	.zero		1


	//   ....[29]....
        /*0eb4*/ 	.word	0x00005520
        /*0eb8*/ 	.word	0x00000018
        /*0ebc*/ 	.word	0x00000000
        /*0ec0*/ 	.short	0x0101
        /*0ec2*/ 	.byte	0x3f
	.zero		1


	//   ....[30]....
        /*0ec4*/ 	.word	0x0000f8d0
        /*0ec8*/ 	.word	0x0000000d
        /*0ecc*/ 	.word	0x00000058
        /*0ed0*/ 	.short	0x010a
        /*0ed2*/ 	.byte	0x3f
	.zero		1


	//   ....[31]....
        /*0ed4*/ 	.word	0x0000fcb0
        /*0ed8*/ 	.word	0x00000004
        /*0edc*/ 	.word	0x000000c8
        /*0ee0*/ 	.short	0x0101
        /*0ee2*/ 	.byte	0x3f
	.zero		1


	//   ....[32]....
        /*0ee4*/ 	.word	0x00010420
        /*0ee8*/ 	.word	0x00000005
        /*0eec*/ 	.word	0x00000000
        /*0ef0*/ 	.short	0x010a
        /*0ef2*/ 	.byte	0x3f
	.zero		1


	//   ....[33]....
        /*0ef4*/ 	.word	0x000104a0
        /*0ef8*/ 	.word	0x00000007
        /*0efc*/ 	.word	0x00000000
        /*0f00*/ 	.short	0x010a
        /*0f02*/ 	.byte	0x3f
	.zero		1


	//   ....[34]....
        /*0f04*/ 	.word	0x00010530
        /*0f08*/ 	.word	0x00000006
        /*0f0c*/ 	.word	0x00000000
        /*0f10*/ 	.short	0x010a
        /*0f12*/ 	.byte	0x3f
	.zero		1


	//   ....[35]....
        /*0f14*/ 	.word	0x000105c0
        /*0f18*/ 	.word	0x00000007
        /*0f1c*/ 	.word	0x00000000
        /*0f20*/ 	.short	0x010a
        /*0f22*/ 	.byte	0x3f
	.zero		1


	//   ....[36]....
        /*0f24*/ 	.word	0x00010650
        /*0f28*/ 	.word	0x00000006
        /*0f2c*/ 	.word	0x00000000
        /*0f30*/ 	.short	0x010a
        /*0f32*/ 	.byte	0x3f
	.zero		1


	//   ....[37]....
        /*0f34*/ 	.word	0x000106e0
        /*0f38*/ 	.word	0x00000007
        /*0f3c*/ 	.word	0x00000000
        /*0f40*/ 	.short	0x010a
        /*0f42*/ 	.byte	0x3f
	.zero		1


	//   ....[38]....
        /*0f44*/ 	.word	0x00010770
        /*0f48*/ 	.word	0x00000006
        /*0f4c*/ 	.word	0x00000000
        /*0f50*/ 	.short	0x010a
        /*0f52*/ 	.byte	0x3f
	.zero		1


	//   ....[39]....
        /*0f54*/ 	.word	0x00010800
        /*0f58*/ 	.word	0x00000007
        /*0f5c*/ 	.word	0x00000000
        /*0f60*/ 	.short	0x010a
        /*0f62*/ 	.byte	0x3f
	.zero		1


	//   ....[40]....
        /*0f64*/ 	.word	0x00010890
        /*0f68*/ 	.word	0x00000006
        /*0f6c*/ 	.word	0x00000000
        /*0f70*/ 	.short	0x010a
        /*0f72*/ 	.byte	0x3f
	.zero		1


	//   ....[41]....
        /*0f74*/ 	.word	0x00010920
        /*0f78*/ 	.word	0x00000007
        /*0f7c*/ 	.word	0x00000000
        /*0f80*/ 	.short	0x010a
        /*0f82*/ 	.byte	0x3f
	.zero		1


	//   ....[42]....
        /*0f84*/ 	.word	0x000109b0
        /*0f88*/ 	.word	0x00000003
        /*0f8c*/ 	.word	0x00000000
        /*0f90*/ 	.short	0x010a
        /*0f92*/ 	.byte	0x3f
	.zero		1


	//   ....[43]....
        /*0f94*/ 	.word	0x00010a20
        /*0f98*/ 	.word	0x00000003
        /*0f9c*/ 	.word	0x00000000
        /*0fa0*/ 	.short	0x010a
        /*0fa2*/ 	.byte	0x3f
	.zero		1


	//   ....[44]....
        /*0fa4*/ 	.word	0x00010a90
        /*0fa8*/ 	.word	0x00000000
        /*0fac*/ 	.word	0x00000000
        /*0fb0*/ 	.short	0x010a
        /*0fb2*/ 	.byte	0x3f
	.zero		1


	//   ....[45]....
        /*0fb4*/ 	.word	0x00010b70
        /*0fb8*/ 	.word	0x0000000d
        /*0fbc*/ 	.word	0x00000058
        /*0fc0*/ 	.short	0x010a
        /*0fc2*/ 	.byte	0x3f
	.zero		1


	//   ....[46]....
        /*0fc4*/ 	.word	0x00010c40
        /*0fc8*/ 	.word	0x00000005
        /*0fcc*/ 	.word	0x00000000
        /*0fd0*/ 	.short	0x010a
        /*0fd2*/ 	.byte	0x3f
	.zero		1


	//   ....[47]....
        /*0fd4*/ 	.word	0x00010c90
        /*0fd8*/ 	.word	0x00000007
        /*0fdc*/ 	.word	0x00000000
        /*0fe0*/ 	.short	0x010a
        /*0fe2*/ 	.byte	0x3f
	.zero		1


	//   ....[48]....
        /*0fe4*/ 	.word	0x00010ce0
        /*0fe8*/ 	.word	0x00000006
        /*0fec*/ 	.word	0x00000000
        /*0ff0*/ 	.short	0x010a
        /*0ff2*/ 	.byte	0x3f
	.zero		1


	//   ....[49]....
        /*0ff4*/ 	.word	0x00010d30
        /*0ff8*/ 	.word	0x00000007
        /*0ffc*/ 	.word	0x00000000
        /*1000*/ 	.short	0x010a
        /*1002*/ 	.byte	0x3f
	.zero		1


	//   ....[50]....
        /*1004*/ 	.word	0x00010d80
        /*1008*/ 	.word	0x00000006
        /*100c*/ 	.word	0x00000000
        /*1010*/ 	.short	0x010a
        /*1012*/ 	.byte	0x3f
	.zero		1


	//   ....[51]....
        /*1014*/ 	.word	0x00010dd0
        /*1018*/ 	.word	0x00000007
        /*101c*/ 	.word	0x00000000
        /*1020*/ 	.short	0x010a
        /*1022*/ 	.byte	0x3f
	.zero		1


	//   ....[52]....
        /*1024*/ 	.word	0x00010e20
        /*1028*/ 	.word	0x00000006
        /*102c*/ 	.word	0x00000000
        /*1030*/ 	.short	0x010a
        /*1032*/ 	.byte	0x3f
	.zero		1


	//   ....[53]....
        /*1034*/ 	.word	0x00010e70
        /*1038*/ 	.word	0x00000007
        /*103c*/ 	.word	0x00000000
        /*1040*/ 	.short	0x010a
        /*1042*/ 	.byte	0x3f
	.zero		1


	//   ....[54]....
        /*1044*/ 	.word	0x00010ec0
        /*1048*/ 	.word	0x00000006
        /*104c*/ 	.word	0x00000000
        /*1050*/ 	.short	0x010a
        /*1052*/ 	.byte	0x3f
	.zero		1


	//   ....[55]....
        /*1054*/ 	.word	0x00010f10
        /*1058*/ 	.word	0x00000007
        /*105c*/ 	.word	0x00000000
        /*1060*/ 	.short	0x010a
        /*1062*/ 	.byte	0x3f
	.zero		1


	//----- nvinfo : EIATTR_NUM_MBARRIERS
	.align		4
.L_30:
        /*1064*/ 	.byte	0x03, 0x38
        /*1066*/ 	.short	0x0018


	//----- nvinfo : EIATTR_EXIT_INSTR_OFFSETS
	.align		4
        /*1068*/ 	.byte	0x04, 0x1c
        /*106a*/ 	.short	(.L_32 - .L_31)


	//   ....[0]....
.L_31:
        /*106c*/ 	.word	0x00000ae0


	//   ....[1]....
        /*1070*/ 	.word	0x00001370


	//   ....[2]....
        /*1074*/ 	.word	0x0000efb0


	//   ....[3]....
        /*1078*/ 	.word	0x0000f540


	//   ....[4]....
        /*107c*/ 	.word	0x00010a00


	//----- nvinfo : EIATTR_MAX_THREADS
	.align		4
.L_32:
        /*1080*/ 	.byte	0x04, 0x05
        /*1082*/ 	.short	(.L_34 - .L_33)
.L_33:
        /*1084*/ 	.word	0x00000180
        /*1088*/ 	.word	0x00000001
        /*108c*/ 	.word	0x00000001


	//----- nvinfo : EIATTR_CRS_STACK_SIZE
	.align		4
.L_34:
        /*1090*/ 	.byte	0x04, 0x1e
        /*1092*/ 	.short	(.L_36 - .L_35)
.L_35:
        /*1094*/ 	.word	0x00000000


	//----- nvinfo : EIATTR_CBANK_PARAM_SIZE
	.align		4
.L_36:
        /*1098*/ 	.byte	0x03, 0x19
        /*109a*/ 	.short	0x0470


	//----- nvinfo : EIATTR_PARAM_CBANK
	.align		4
        /*109c*/ 	.byte	0x04, 0x0a
        /*109e*/ 	.short	(.L_38 - .L_37)
	.align		4
.L_37:
        /*10a0*/ 	.word	index@(.nv.constant0._ZN7cutlass13device_kernelINS_4gemm6kernel13GemmUniversalIN4cute5tupleIJiiiiEEENS1_10collective13CollectiveMmaINS1_37MainloopSm90TmaGmmaWarpSpecializedFP8ILi11ENS5_IJNS4_1CILi2EEENSA_ILi1EEESC_EEENS1_35KernelTmaWarpSpecializedCooperativeEEENS5_IJNSA_ILi192EEENSA_ILi128EEENSA_ILi64EEEEEENS_12float_e4m3_tENS5_IJlSC_lEEESK_SL_NS4_8TiledMMAINS4_8MMA_AtomIJNS4_4SM904GMMA31MMA_64x128x32_F32E4M3E4M3_SS_TNILNSP_7ScaleInE1ELSR_1EEEEEENS4_6LayoutISD_NS5_IJSC_NSA_ILi0EEESV_EEEEENS5_IJNS4_10UnderscoreESY_SY_EEEEENS4_13SM90_TMA_LOADENS4_14ComposedLayoutINS4_7SwizzleILi2ELi4ELi3EEENS4_18smem_ptr_flag_bitsILi8EEENSU_INS5_IJNSA_ILi8EEESI_EEENS5_IJSI_SC_EEEEEEEvNS4_8identityENS4_23SM90_TMA_LOAD_MULTICASTES1B_vS1C_EENS_8epilogue10collective6detail29Sm90TmaWarpSpecializedAdapterINS1G_15DefaultEpilogueISK_SL_SL_NS1F_6thread17LinearCombinationISK_Li1EffLNS1K_9ScaleType4KindE0ELNS_15FloatRoundStyleE2ESK_EENS1_15EpilogueDefaultEEEEEvvEEEEvNT_6ParamsE)
        /*10a4*/ 	.short	0x0210
        /*10a6*/ 	.short	0x0470


	//----- nvinfo : EIATTR_SW_WAR
	.align		4
.L_38:
        /*10a8*/ 	.byte	0x04, 0x36
        /*10aa*/ 	.short	(.L_40 - .L_39)
.L_39:
        /*10ac*/ 	.word	0x00000008
.L_40:


//--------------------- .nv.callgraph             --------------------------
	.section	.nv.callgraph,"",@"SHT_CUDA_CALLGRAPH"
	.align	4
	.sectionentsize	8
	.align		4
        /*0000*/ 	.word	0x00000000
	.align		4
        /*0004*/ 	.word	0xffffffff
	.align		4
        /*0008*/ 	.word	0x00000000
	.align		4
        /*000c*/ 	.word	0xfffffffe
	.align		4
        /*0010*/ 	.word	0x00000000
	.align		4
        /*0014*/ 	.word	0xfffffffd
	.align		4
        /*0018*/ 	.word	0x00000000
	.align		4
        /*001c*/ 	.word	0xfffffffc


//--------------------- .nv.constant4             --------------------------
	.section	.nv.constant4,"a",@progbits
	.align	8
	.align		8
.nv.constant4:
        /*0000*/ 	.dword	_ZN40_INTERNAL_196126f4_4_k_cu_d5629816_119154cuda3std3__45__cpo5beginE
	.align		8
        /*0008*/ 	.dword	_ZN40_INTERNAL_196126f4_4_k_cu_d5629816_119154cuda3std3__45__cpo3endE
	.align		8
        /*0010*/ 	.dword	_ZN40_INTERNAL_196126f4_4_k_cu_d5629816_119154cuda3std3__45__cpo6cbeginE
	.align		8
        /*0018*/ 	.dword	_ZN40_INTERNAL_196126f4_4_k_cu_d5629816_119154cuda3std3__45__cpo4cendE
	.align		8
        /*0020*/ 	.dword	_ZN40_INTERNAL_196126f4_4_k_cu_d5629816_119154cuda3std3__442_GLOBAL__N__196126f4_4_k_cu_d5629816_119156ignoreE
	.align		8
        /*0028*/ 	.dword	_ZN40_INTERNAL_196126f4_4_k_cu_d5629816_119154cuda3std3__419piecewise_constructE
	.align		8
        /*0030*/ 	.dword	_ZN40_INTERNAL_196126f4_4_k_cu_d5629816_119154cuda3std3__48in_placeE
	.align		8
        /*0038*/ 	.dword	_ZN40_INTERNAL_196126f4_4_k_cu_d5629816_119154cuda3std6ranges3__45__cpo4swapE
	.align		8
        /*0040*/ 	.dword	_ZN40_INTERNAL_196126f4_4_k_cu_d5629816_119154cuda3std6ranges3__45__cpo9iter_moveE
	.align		8
        /*0048*/ 	.dword	_ZN40_INTERNAL_196126f4_4_k_cu_d5629816_119154cute7productE
	.align		8
        /*0050*/ 	.dword	_ZN40_INTERNAL_196126f4_4_k_cu_d5629816_119154cute1_E


//--------------------- .text._ZN7cutlass13device_kernelINS_4gemm6kernel13GemmUniversalIN4cute5tupleIJiiiiEEENS1_10collective13CollectiveMmaINS1_37MainloopSm90TmaGmmaWarpSpecializedFP8ILi11ENS5_IJNS4_1CILi2EEENSA_ILi1EEESC_EEENS1_35KernelTmaWarpSpecializedCooperativeEEENS5_IJNSA_ILi192EEENSA_ILi128EEENSA_ILi64EEEEEENS_12float_e4m3_tENS5_IJlSC_lEEESK_SL_NS4_8TiledMMAINS4_8MMA_AtomIJNS4_4SM904GMMA31MMA_64x128x32_F32E4M3E4M3_SS_TNILNSP_7ScaleInE1ELSR_1EEEEEENS4_6LayoutISD_NS5_IJSC_NSA_ILi0EEESV_EEEEENS5_IJNS4_10UnderscoreESY_SY_EEEEENS4_13SM90_TMA_LOADENS4_14ComposedLayoutINS4_7SwizzleILi2ELi4ELi3EEENS4_18smem_ptr_flag_bitsILi8EEENSU_INS5_IJNSA_ILi8EEESI_EEENS5_IJSI_SC_EEEEEEEvNS4_8identityENS4_23SM90_TMA_LOAD_MULTICASTES1B_vS1C_EENS_8epilogue10collective6detail29Sm90TmaWarpSpecializedAdapterINS1G_15DefaultEpilogueISK_SL_SL_NS1F_6thread17LinearCombinationISK_Li1EffLNS1K_9ScaleType4KindE0ELNS_15FloatRoundStyleE2ESK_EENS1_15EpilogueDefaultEEEEEvvEEEEvNT_6ParamsE --------------------------
	.section	.text._ZN7cutlass13device_kernelINS_4gemm6kernel13GemmUniversalIN4cute5tupleIJiiiiEEENS1_10collective13CollectiveMmaINS1_37MainloopSm90TmaGmmaWarpSpecializedFP8ILi11ENS5_IJNS4_1CILi2EEENSA_ILi1EEESC_EEENS1_35KernelTmaWarpSpecializedCooperativeEEENS5_IJNSA_ILi192EEENSA_ILi128EEENSA_ILi64EEEEEENS_12float_e4m3_tENS5_IJlSC_lEEESK_SL_NS4_8TiledMMAINS4_8MMA_AtomIJNS4_4SM904GMMA31MMA_64x128x32_F32E4M3E4M3_SS_TNILNSP_7ScaleInE1ELSR_1EEEEEENS4_6LayoutISD_NS5_IJSC_NSA_ILi0EEESV_EEEEENS5_IJNS4_10UnderscoreESY_SY_EEEEENS4_13SM90_TMA_LOADENS4_14ComposedLayoutINS4_7SwizzleILi2ELi4ELi3EEENS4_18smem_ptr_flag_bitsILi8EEENSU_INS5_IJNSA_ILi8EEESI_EEENS5_IJSI_SC_EEEEEEEvNS4_8identityENS4_23SM90_TMA_LOAD_MULTICASTES1B_vS1C_EENS_8epilogue10collective6detail29Sm90TmaWarpSpecializedAdapterINS1G_15DefaultEpilogueISK_SL_SL_NS1F_6thread17LinearCombinationISK_Li1EffLNS1K_9ScaleType4KindE0ELNS_15FloatRoundStyleE2ESK_EENS1_15EpilogueDefaultEEEEEvvEEEEvNT_6ParamsE,"ax",@progbits
	.align	128
.text._ZN7cutlass13device_kernelINS_4gemm6kernel13GemmUniversalIN4cute5tupleIJiiiiEEENS1_10collective13CollectiveMmaINS1_37MainloopSm90TmaGmmaWarpSpecializedFP8ILi11ENS5_IJNS4_1CILi2EEENSA_ILi1EEESC_EEENS1_35KernelTmaWarpSpecializedCooperativeEEENS5_IJNSA_ILi192EEENSA_ILi128EEENSA_ILi64EEEEEENS_12float_e4m3_tENS5_IJlSC_lEEESK_SL_NS4_8TiledMMAINS4_8MMA_AtomIJNS4_4SM904GMMA31MMA_64x128x32_F32E4M3E4M3_SS_TNILNSP_7ScaleInE1ELSR_1EEEEEENS4_6LayoutISD_NS5_IJSC_NSA_ILi0EEESV_EEEEENS5_IJNS4_10UnderscoreESY_SY_EEEEENS4_13SM90_TMA_LOADENS4_14ComposedLayoutINS4_7SwizzleILi2ELi4ELi3EEENS4_18smem_ptr_flag_bitsILi8EEENSU_INS5_IJNSA_ILi8EEESI_EEENS5_IJSI_SC_EEEEEEEvNS4_8identityENS4_23SM90_TMA_LOAD_MULTICASTES1B_vS1C_EENS_8epilogue10collective6detail29Sm90TmaWarpSpecializedAdapterINS1G_15DefaultEpilogueISK_SL_SL_NS1F_6thread17LinearCombinationISK_Li1EffLNS1K_9ScaleType4KindE0ELNS_15FloatRoundStyleE2ESK_EENS1_15EpilogueDefaultEEEEEvvEEEEvNT_6ParamsE:
        .type           _ZN7cutlass13device_kernelINS_4gemm6kernel13GemmUniversalIN4cute5tupleIJiiiiEEENS1_10collective13CollectiveMmaINS1_37MainloopSm90TmaGmmaWarpSpecializedFP8ILi11ENS5_IJNS4_1CILi2EEENSA_ILi1EEESC_EEENS1_35KernelTmaWarpSpecializedCooperativeEEENS5_IJNSA_ILi192EEENSA_ILi128EEENSA_ILi64EEEEEENS_12float_e4m3_tENS5_IJlSC_lEEESK_SL_NS4_8TiledMMAINS4_8MMA_AtomIJNS4_4SM904GMMA31MMA_64x128x32_F32E4M3E4M3_SS_TNILNSP_7ScaleInE1ELSR_1EEEEEENS4_6LayoutISD_NS5_IJSC_NSA_ILi0EEESV_EEEEENS5_IJNS4_10UnderscoreESY_SY_EEEEENS4_13SM90_TMA_LOADENS4_14ComposedLayoutINS4_7SwizzleILi2ELi4ELi3EEENS4_18smem_ptr_flag_bitsILi8EEENSU_INS5_IJNSA_ILi8EEESI_EEENS5_IJSI_SC_EEEEEEEvNS4_8identityENS4_23SM90_TMA_LOAD_MULTICASTES1B_vS1C_EENS_8epilogue10collective6detail29Sm90TmaWarpSpecializedAdapterINS1G_15DefaultEpilogueISK_SL_SL_NS1F_6thread17LinearCombinationISK_Li1EffLNS1K_9ScaleType4KindE0ELNS_15FloatRoundStyleE2ESK_EENS1_15EpilogueDefaultEEEEEvvEEEEvNT_6ParamsE,@function
        .size           _ZN7cutlass13device_kernelINS_4gemm6kernel13GemmUniversalIN4cute5tupleIJiiiiEEENS1_10collective13CollectiveMmaINS1_37MainloopSm90TmaGmmaWarpSpecializedFP8ILi11ENS5_IJNS4_1CILi2EEENSA_ILi1EEESC_EEENS1_35KernelTmaWarpSpecializedCooperativeEEENS5_IJNSA_ILi192EEENSA_ILi128EEENSA_ILi64EEEEEENS_12float_e4m3_tENS5_IJlSC_lEEESK_SL_NS4_8TiledMMAINS4_8MMA_AtomIJNS4_4SM904GMMA31MMA_64x128x32_F32E4M3E4M3_SS_TNILNSP_7ScaleInE1ELSR_1EEEEEENS4_6LayoutISD_NS5_IJSC_NSA_ILi0EEESV_EEEEENS5_IJNS4_10UnderscoreESY_SY_EEEEENS4_13SM90_TMA_LOADENS4_14ComposedLayoutINS4_7SwizzleILi2ELi4ELi3EEENS4_18smem_ptr_flag_bitsILi8EEENSU_INS5_IJNSA_ILi8EEESI_EEENS5_IJSI_SC_EEEEEEEvNS4_8identityENS4_23SM90_TMA_LOAD_MULTICASTES1B_vS1C_EENS_8epilogue10collective6detail29Sm90TmaWarpSpecializedAdapterINS1G_15DefaultEpilogueISK_SL_SL_NS1F_6thread17LinearCombinationISK_Li1EffLNS1K_9ScaleType4KindE0ELNS_15FloatRoundStyleE2ESK_EENS1_15EpilogueDefaultEEEEEvvEEEEvNT_6ParamsE,(.L_x_349 - _ZN7cutlass13device_kernelINS_4gemm6kernel13GemmUniversalIN4cute5tupleIJiiiiEEENS1_10collective13CollectiveMmaINS1_37MainloopSm90TmaGmmaWarpSpecializedFP8ILi11ENS5_IJNS4_1CILi2EEENSA_ILi1EEESC_EEENS1_35KernelTmaWarpSpecializedCooperativeEEENS5_IJNSA_ILi192EEENSA_ILi128EEENSA_ILi64EEEEEENS_12float_e4m3_tENS5_IJlSC_lEEESK_SL_NS4_8TiledMMAINS4_8MMA_AtomIJNS4_4SM904GMMA31MMA_64x128x32_F32E4M3E4M3_SS_TNILNSP_7ScaleInE1ELSR_1EEEEEENS4_6LayoutISD_NS5_IJSC_NSA_ILi0EEESV_EEEEENS5_IJNS4_10UnderscoreESY_SY_EEEEENS4_13SM90_TMA_LOADENS4_14ComposedLayoutINS4_7SwizzleILi2ELi4ELi3EEENS4_18smem_ptr_flag_bitsILi8EEENSU_INS5_IJNSA_ILi8EEESI_EEENS5_IJSI_SC_EEEEEEEvNS4_8identityENS4_23SM90_TMA_LOAD_MULTICASTES1B_vS1C_EENS_8epilogue10collective6detail29Sm90TmaWarpSpecializedAdapterINS1G_15DefaultEpilogueISK_SL_SL_NS1F_6thread17LinearCombinationISK_Li1EffLNS1K_9ScaleType4KindE0ELNS_15FloatRoundStyleE2ESK_EENS1_15EpilogueDefaultEEEEEvvEEEEvNT_6ParamsE)
        .other          _ZN7cutlass13device_kernelINS_4gemm6kernel13GemmUniversalIN4cute5tupleIJiiiiEEENS1_10collective13CollectiveMmaINS1_37MainloopSm90TmaGmmaWarpSpecializedFP8ILi11ENS5_IJNS4_1CILi2EEENSA_ILi1EEESC_EEENS1_35KernelTmaWarpSpecializedCooperativeEEENS5_IJNSA_ILi192EEENSA_ILi128EEENSA_ILi64EEEEEENS_12float_e4m3_tENS5_IJlSC_lEEESK_SL_NS4_8TiledMMAINS4_8MMA_AtomIJNS4_4SM904GMMA31MMA_64x128x32_F32E4M3E4M3_SS_TNILNSP_7ScaleInE1ELSR_1EEEEEENS4_6LayoutISD_NS5_IJSC_NSA_ILi0EEESV_EEEEENS5_IJNS4_10UnderscoreESY_SY_EEEEENS4_13SM90_TMA_LOADENS4_14ComposedLayoutINS4_7SwizzleILi2ELi4ELi3EEENS4_18smem_ptr_flag_bitsILi8EEENSU_INS5_IJNSA_ILi8EEESI_EEENS5_IJSI_SC_EEEEEEEvNS4_8identityENS4_23SM90_TMA_LOAD_MULTICASTES1B_vS1C_EENS_8epilogue10collective6detail29Sm90TmaWarpSpecializedAdapterINS1G_15DefaultEpilogueISK_SL_SL_NS1F_6thread17LinearCombinationISK_Li1EffLNS1K_9ScaleType4KindE0ELNS_15FloatRoundStyleE2ESK_EENS1_15EpilogueDefaultEEEEEvvEEEEvNT_6ParamsE,@"STO_CUDA_ENTRY STV_DEFAULT"
_ZN7cutlass13device_kernelINS_4gemm6kernel13GemmUniversalIN4cute5tupleIJiiiiEEENS1_10collective13CollectiveMmaINS1_37MainloopSm90TmaGmmaWarpSpecializedFP8ILi11ENS5_IJNS4_1CILi2EEENSA_ILi1EEESC_EEENS1_35KernelTmaWarpSpecializedCooperativeEEENS5_IJNSA_ILi192EEENSA_ILi128EEENSA_ILi64EEEEEENS_12float_e4m3_tENS5_IJlSC_lEEESK_SL_NS4_8TiledMMAINS4_8MMA_AtomIJNS4_4SM904GMMA31MMA_64x128x32_F32E4M3E4M3_SS_TNILNSP_7ScaleInE1ELSR_1EEEEEENS4_6LayoutISD_NS5_IJSC_NSA_ILi0EEESV_EEEEENS5_IJNS4_10UnderscoreESY_SY_EEEEENS4_13SM90_TMA_LOADENS4_14ComposedLayoutINS4_7SwizzleILi2ELi4ELi3EEENS4_18smem_ptr_flag_bitsILi8EEENSU_INS5_IJNSA_ILi8EEESI_EEENS5_IJSI_SC_EEEEEEEvNS4_8identityENS4_23SM90_TMA_LOAD_MULTICASTES1B_vS1C_EENS_8epilogue10collective6detail29Sm90TmaWarpSpecializedAdapterINS1G_15DefaultEpilogueISK_SL_SL_NS1F_6thread17LinearCombinationISK_Li1EffLNS1K_9ScaleType4KindE0ELNS_15FloatRoundStyleE2ESK_EENS1_15EpilogueDefaultEEEEEvvEEEEvNT_6ParamsE:
[----:B------:R-:W0:Y:S02]  /*0000*/  LDC R1, c[0x0][0x28] ;  /* 0x00000a00ff017b82 */ /* 0x000e240000000800 */
[----:B0-----:R-:W-:Y:S01]  /*0010*/  VIADD R1, R1, 0xfffffef8 ;  /* 0xfffffef801017836 */ /* 0x001fe20000000000 */
[----:B------:R-:W0:Y:S01]  /*0020*/  S2R R4, SR_TID.X ;  /* 0x0000000000047919 */ /* 0x000e220000002100 */
[----:B------:R-:W-:Y:S01]  /*0030*/  ELECT P0, URZ, PT ;  /* 0x00000000003f782f */ /* 0x000fe20003800000 */
[----:B------:R-:W-:Y:S01]  /*0040*/  BSSY B0, `(.L_x_0) ;  /* 0x0000015000007945 */ /* 0x000fe20003800000 */
[--C-:B0-----:R-:W-:Y:S02]  /*0050*/  SHF.R.U32.HI R0, RZ, 0x5, R4.reuse ;  /* 0x00000005ff007819 */ /* 0x101fe40000011604 */
[----:B------:R-:W-:-:S03]  /*0060*/  SHF.R.U32.HI R2, RZ, 0x7, R4 ;  /* 0x00000007ff027819 */ /* 0x000fc60000011604 */
[----:B------:R-:W0:Y:S04]  /*0070*/  SHFL.IDX PT, R3, R0, RZ, 0x1f ;  /* 0x00001fff00037589 */ /* 0x000e2800000e0000 */
[----:B------:R-:W1:Y:S01]  /*0080*/  SHFL.IDX PT, R2, R2, RZ, 0x1f ;  /* 0x00001fff02027589 */ /* 0x000e6200000e0000 */
[----:B0-----:R-:W-:Y:S02]  /*0090*/  R2UR UR4, R3 ;  /* 0x00000000030472ca */ /* 0x001fe400000e0000 */
[----:B-1----:R-:W-:-:S11]  /*00a0*/  R2UR UR6, R2 ;  /* 0x00000000020672ca */ /* 0x002fd600000e0000 */
[----:B------:R-:W-:Y:S02]  /*00b0*/  USHF.R.S32.HI UR5, URZ, 0x1f, UR4 ;  /* 0x0000001f3f057899 */ /* 0x000fe40008011404 */
[----:B------:R-:W-:Y:S02]  /*00c0*/  ISETP.NE.OR P0, PT, RZ, UR4, !P0 ;  /* 0x00000004ff007c0c */ /* 0x000fe4000c705670 */
[----:B------:R-:W-:-:S04]  /*00d0*/  ULEA.HI UR5, UR5, UR4, URZ, 0x2 ;  /* 0x0000000405057291 */ /* 0x000fc8000f8f103f */
[----:B------:R-:W-:-:S04]  /*00e0*/  ULOP3.LUT UR5, UR5, 0xfffffffc, URZ, 0xc0, !UPT ;  /* 0xfffffffc05057892 */ /* 0x000fc8000f8ec03f */
[----:B------:R-:W-:-:S03]  /*00f0*/  UIADD3 UR8, UR4, -UR5, URZ ;  /* 0x8000000504087290 */ /* 0x000fc6000fffe03f */
[----:B------:R-:W-:Y:S09]  /*0100*/  @P0 BRA `(.L_x_1) ;  /* 0x0000000000200947 */ /* 0x000ff20003800000 */
[----:B------:R-:W-:Y:S02]  /*0110*/  ULDC.64 UR4, c[0x0][0x198] ;  /* 0x0000660000047ab9 */ /* 0x000fe40000000a00 */
[----:B------:R-:W-:Y:S02]  /*0120*/  UIADD3 UR10, UP0, UR4, 0xf0, URZ ;  /* 0x000000f0040a7890 */ /* 0x000fe4000ff1e03f */
[----:B------:R-:W-:Y:S02]  /*0130*/  UIADD3 UR4, UP1, UR4, 0x1f0, URZ ;  /* 0x000001f004047890 */ /* 0x000fe4000ff3e03f */
[----:B------:R-:W-:Y:S02]  /*0140*/  UIADD3.X UR11, URZ, UR5, URZ, UP0, !UPT ;  /* 0x000000053f0b7290 */ /* 0x000fe400087fe43f */
[----:B------:R-:W-:-:S07]  /*0150*/  UIADD3.X UR5, URZ, UR5, URZ, UP1, !UPT ;  /* 0x000000053f057290 */ /* 0x000fce0008ffe43f */
[----:B------:R0:W-:Y:S02]  /*0160*/  UTMACCTL.PF [UR10] ;  /* 0x000000000a0079b9 */ /* 0x0001e40008040000 */
[----:B------:R0:W-:Y:S02]  /*0170*/  UTMACCTL.PF [UR4] ;  /* 0x00000000040079b9 */ /* 0x0001e40008040000 */
[----:B0-----:R-:W-:Y:S01]  /*0180*/  NOP ;  /* 0x0000000000007918 */ /* 0x001fe20000000000 */
.L_x_1:
[----:B------:R-:W-:Y:S05]  /*0190*/  BSYNC B0 ;  /* 0x0000000000007941 */ /* 0x000fea0003800000 */
.L_x_0:
[----:B------:R-:W0:Y:S01]  /*01a0*/  SHFL.IDX PT, R3, R0, RZ, 0x1f ;  /* 0x00001fff00037589 */ /* 0x000e2200000e0000 */
[----:B------:R-:W-:Y:S01]  /*01b0*/  UISETP.NE.AND UP0, UPT, UR8, 0x3, UPT ;  /* 0x000000030800788c */ /* 0x000fe2000bf05270 */
[----:B------:R-:W-:Y:S01]  /*01c0*/  ISETP.NE.AND P1, PT, RZ, UR6, PT ;  /* 0x00000006ff007c0c */ /* 0x000fe2000bf25270 */
[----:B------:R-:W-:Y:S02]  /*01d0*/  UIADD3 UR10, UR6, -0x1, URZ ;  /* 0xffffffff060a7890 */ /* 0x000fe4000fffe03f */
[----:B------:R-:W-:Y:S02]  /*01e0*/  UISETP.EQ.OR UP0, UPT, UR8, URZ, !UP0 ;  /* 0x0000003f0800728c */ /* 0x000fe4000c702670 */
[----:B------:R-:W-:Y:S02]  /*01f0*/  UISETP.GE.U32.AND UP1, UPT, UR10, 0x2, UPT ;  /* 0x000000020a00788c */ /* 0x000fe4000bf26070 */
[----:B------:R-:W-:-:S04]  /*0200*/  UISETP.EQ.AND UP0, UPT, UR6, URZ, UP0 ;  /* 0x0000003f0600728c */ /* 0x000fc80008702270 */
[----:B------:R-:W-:-:S04]  /*0210*/  USEL UR13, URZ, 0x1, !UP0 ;  /* 0x000000013f0d7887 */ /* 0x000fc8000c000000 */
[----:B------:R-:W-:Y:S01]  /*0220*/  USEL UR13, UR13, 0x2, UP1 ;  /* 0x000000020d0d7887 */ /* 0x000fe20008800000 */
[----:B0-----:R-:W-:-:S13]  /*0230*/  ISETP.NE.AND P0, PT, R3, RZ, PT ;  /* 0x000000ff0300720c */ /* 0x001fda0003f05270 */
[----:B------:R-:W-:Y:S05]  /*0240*/  @P0 BRA `(.L_x_2) ;  /* 0x00000000009c0947 */ /* 0x000fea0003800000 */
[----:B------:R-:W-:Y:S01]  /*0250*/  ELECT P0, URZ, PT ;  /* 0x00000000003f782f */ /* 0x000fe20003800000 */
[----:B------:R-:W-:-:S12]  /*0260*/  BSSY B0, `(.L_x_2) ;  /* 0x0000025000007945 */ /* 0x000fd80003800000 */
[----:B------:R-:W-:Y:S05]  /*0270*/  @!P0 BRA `(.L_x_3) ;  /* 0x00000000008c8947 */ /* 0x000fea0003800000 */
[----:B------:R-:W0:Y:S01]  /*0280*/  S2UR UR9, SR_CgaCtaId ;  /* 0x00000000000979c3 */ /* 0x000e220000008800 */
[----:B------:R-:W-:Y:S01]  /*0290*/  UMOV UR4, 0x400 ;  /* 0x0000040000047882 */ /* 0x000fe20000000000 */
[----:B------:R-:W-:Y:S01]  /*02a0*/  UMOV UR5, 0x1 ;  /* 0x0000000100057882 */ /* 0x000fe20000000000 */
[----:B------:R-:W-:Y:S02]  /*02b0*/  UMOV UR6, 0x4 ;  /* 0x0000000400067882 */ /* 0x000fe40000000000 */
[----:B------:R-:W-:-:S04]  /*02c0*/  UIADD3 UR6, -UR6, 0x100000, URZ ;  /* 0x0010000006067890 */ /* 0x000fc8000fffe13f */
[----:B------:R-:W-:Y:S02]  /*02d0*/  USHF.L.U32 UR7, UR6, 0xb, URZ ;  /* 0x0000000b06077899 */ /* 0x000fe4000800063f */
[----:B------:R-:W-:Y:S02]  /*02e0*/  USHF.L.U32 UR6, UR6, 0x1, URZ ;  /* 0x0000000106067899 */ /* 0x000fe4000800063f */
[----:B0-----:R-:W-:Y:S02]  /*02f0*/  ULEA UR9, UR9, UR4, 0x18 ;  /* 0x0000000409097291 */ /* 0x001fe4000f8ec03f */
[----:B------:R-:W-:-:S04]  /*0300*/  UIADD3 UR4, -UR5, 0x100000, URZ ;  /* 0x0010000005047890 */ /* 0x000fc8000fffe13f */
[----:B------:R-:W-:Y:S02]  /*0310*/  USHF.L.U32 UR5, UR4, 0xb, URZ ;  /* 0x0000000b04057899 */ /* 0x000fe4000800063f */
[----:B------:R-:W-:Y:S01]  /*0320*/  USHF.L.U32 UR4, UR4, 0x1, URZ ;  /* 0x0000000104047899 */ /* 0x000fe2000800063f */
[----:B------:R-:W0:Y:S11]  /*0330*/  FENCE.VIEW.ASYNC.S ;  /* 0x00000000000073c6 */ /* 0x000e360000000000 */
[----:B0-----:R0:W1:Y:S01]  /*0340*/  SYNCS.EXCH.64 URZ, [UR9], UR4 ;  /* 0x00000004093f75b2 */ /* 0x0010620008000100 */
[----:B------:R0:W2:Y:S01]  /*0350*/  SYNCS.EXCH.64 URZ, [UR9+0x58], UR6 ;  /* 0x00005806093f75b2 */ /* 0x0000a20008000100 */
[----:B------:R0:W3:Y:S01]  /*0360*/  SYNCS.EXCH.64 URZ, [UR9+0x8], UR4 ;  /* 0x00000804093f75b2 */ /* 0x0000e20008000100 */
[----:B------:R0:W4:Y:S01]  /*0370*/  SYNCS.EXCH.64 URZ, [UR9+0x60], UR6 ;  /* 0x00006006093f75b2 */ /* 0x0001220008000100 */
[----:B------:R0:W0:Y:S01]  /*0380*/  SYNCS.EXCH.64 URZ, [UR9+0x10], UR4 ;  /* 0x00001004093f75b2 */ /* 0x0000220008000100 */
        /* <DEDUP_REMOVED lines=17> */
[----:B------:R-:W-:Y:S01]  /*04a0*/  NOP ;  /* 0x0000000000007918 */ /* 0x000fe20000000000 */
.L_x_3:
[----:B0-----:R-:W-:Y:S05]  /*04b0*/  BSYNC B0 ;  /* 0x0000000000007941 */ /* 0x001fea0003800000 */
.L_x_2:
[----:B------:R-:W-:Y:S01]  /*04c0*/  SHF.R.S32.HI R2, RZ, 0x1f, R4 ;  /* 0x0000001fff027819 */ /* 0x000fe20000011404 */
[----:B------:R-:W0:Y:S01]  /*04d0*/  SHFL.IDX PT, R0, R0, RZ, 0x1f ;  /* 0x00001fff00007589 */ /* 0x000e2200000e0000 */
[----:B------:R-:W5:Y:S01]  /*04e0*/  S2UR UR9, SR_CTAID.X ;  /* 0x00000000000979c3 */ /* 0x000f620000002500 */
[----:B------:R-:W-:Y:S02]  /*04f0*/  ELECT P0, URZ, PT ;  /* 0x00000000003f782f */ /* 0x000fe40003800000 */
[----:B------:R-:W-:Y:S01]  /*0500*/  LEA.HI R2, R2, R4, RZ, 0x7 ;  /* 0x0000000402027211 */ /* 0x000fe200078f38ff */
[----:B------:R-:W-:Y:S01]  /*0510*/  ULDC UR4, c[0x0][0x150] ;  /* 0x0000540000047ab9 */ /* 0x000fe20000000800 */
[----:B------:R-:W-:Y:S01]  /*0520*/  SHF.R.S32.HI R6, RZ, 0x1f, R3 ;  /* 0x0000001fff067819 */ /* 0x000fe20000011403 */
[----:B------:R-:W-:Y:S01]  /*0530*/  NOP ;  /* 0x0000000000007918 */ /* 0x000fe20000000000 */
[----:B------:R-:W-:Y:S01]  /*0540*/  LOP3.LUT R2, R2, 0xffffff80, RZ, 0xc0, !PT ;  /* 0xffffff8002027812 */ /* 0x000fe200078ec0ff */
[----:B------:R-:W-:Y:S01]  /*0550*/  NOP ;  /* 0x0000000000007918 */ /* 0x000fe20000000000 */
[----:B------:R-:W-:Y:S01]  /*0560*/  LEA.HI R6, R6, R3, RZ, 0x2 ;  /* 0x0000000306067211 */ /* 0x000fe200078f10ff */
[----:B------:R-:W1:Y:S02]  /*0570*/  LDC R8, c[0x0][0x144] ;  /* 0x00005100ff087b82 */ /* 0x000e640000000800 */
[----:B------:R-:W-:Y:S01]  /*0580*/  IMAD.IADD R4, R4, 0x1, -R2 ;  /* 0x0000000104047824 */ /* 0x000fe200078e0a02 */
[----:B------:R-:W-:Y:S01]  /*0590*/  LOP3.LUT R6, R6, 0x3ffffffc, RZ, 0xc0, !PT ;  /* 0x3ffffffc06067812 */ /* 0x000fe200078ec0ff */
[----:B------:R-:W2:Y:S03]  /*05a0*/  S2R R2, SR_CTAID.Y ;  /* 0x0000000000027919 */ /* 0x000ea60000002600 */
[----:B------:R-:W-:Y:S01]  /*05b0*/  SHF.R.S32.HI R5, RZ, 0x1f, R4 ;  /* 0x0000001fff057819 */ /* 0x000fe20000011404 */
[----:B------:R-:W-:Y:S01]  /*05c0*/  IMAD.IADD R6, R3, 0x1, -R6 ;  /* 0x0000000103067824 */ /* 0x000fe200078e0a06 */
[----:B------:R-:W3:Y:S02]  /*05d0*/  LDC R11, c[0x0][0x148] ;  /* 0x00005200ff0b7b82 */ /* 0x000ee40000000800 */
[----:B------:R-:W-:-:S02]  /*05e0*/  LEA.HI R5, R5, R4, RZ, 0x3 ;  /* 0x0000000405057211 */ /* 0x000fc400078f18ff */
[----:B0-----:R-:W-:Y:S02]  /*05f0*/  ISETP.NE.OR P0, PT, R0, RZ, !P0 ;  /* 0x000000ff0000720c */ /* 0x001fe40004705670 */
[--C-:B------:R-:W-:Y:S02]  /*0600*/  SHF.R.S32.HI R0, RZ, 0x3, R5.reuse ;  /* 0x00000003ff007819 */ /* 0x100fe40000011405 */
[----:B------:R-:W-:Y:S02]  /*0610*/  SHF.R.S32.HI R5, RZ, 0x1f, R5 ;  /* 0x0000001fff057819 */ /* 0x000fe40000011405 */
[----:B-----5:R-:W-:Y:S02]  /*0620*/  I2FP.F32.U32 R7, UR9 ;  /* 0x0000000900077c45 */ /* 0x020fe40008201000 */
[----:B------:R-:W-:-:S03]  /*0630*/  LEA.HI R5, R5, R0, RZ, 0x2 ;  /* 0x0000000005057211 */ /* 0x000fc600078f10ff */
[----:B------:R-:W-:Y:S01]  /*0640*/  FMUL R7, R7, UR4 ;  /* 0x0000000407077c20 */ /* 0x000fe20008400000 */
[----:B------:R-:W-:Y:S01]  /*0650*/  LOP3.LUT R5, R5, 0xfffffffc, RZ, 0xc0, !PT ;  /* 0xfffffffc05057812 */ /* 0x000fe200078ec0ff */
[----:B------:R-:W-:Y:S01]  /*0660*/  VOTEU.ALL UP0, P0 ;  /* 0x00000000003f7886 */ /* 0x000fe20000000000 */
[----:B------:R-:W-:Y:S01]  /*0670*/  ULDC UR4, c[0x0][0x154] ;  /* 0x0000550000047ab9 */ /* 0x000fe20000000800 */
[----:B------:R-:W-:Y:S02]  /*0680*/  VOTEU.ALL UP1, P0 ;  /* 0x00000000003f7886 */ /* 0x000fe40000020000 */
[----:B------:R-:W0:Y:S01]  /*0690*/  F2I.U32.TRUNC.NTZ R7, R7 ;  /* 0x0000000700077305 */ /* 0x000e22000020f000 */
[----:B------:R-:W-:Y:S01]  /*06a0*/  IMAD.IADD R5, R0, 0x1, -R5 ;  /* 0x0000000100057824 */ /* 0x000fe200078e0a05 */
[----:B------:R-:W5:Y:S01]  /*06b0*/  @!UP0 S2UR UR7, SR_CgaCtaId ;  /* 0x00000000000789c3 */ /* 0x000f620000008800 */
[----:B------:R-:W-:Y:S02]  /*06c0*/  @!UP0 UMOV UR6, 0x400 ;  /* 0x0000040000068882 */ /* 0x000fe40000000000 */
[----:B------:R-:W-:Y:S01]  /*06d0*/  IMAD R5, R6, 0x4, R5 ;  /* 0x0000000406057824 */ /* 0x000fe200078e0205 */
[----:B--2---:R-:W-:-:S04]  /*06e0*/  I2FP.F32.U32 R9, R2 ;  /* 0x0000000200097245 */ /* 0x004fc80000201000 */
[----:B------:R-:W-:Y:S01]  /*06f0*/  LEA.HI R0, R5, R5, RZ, 0x1 ;  /* 0x0000000505007211 */ /* 0x000fe200078f08ff */
[----:B------:R-:W-:Y:S01]  /*0700*/  FMUL R9, R9, UR4 ;  /* 0x0000000409097c20 */ /* 0x000fe20008400000 */
[----:B------:R-:W-:Y:S02]  /*0710*/  UMOV UR4, 0x20 ;  /* 0x0000002000047882 */ /* 0x000fe40000000000 */
[----:B------:R-:W-:Y:S01]  /*0720*/  LOP3.LUT R6, R0, 0xfffffffe, RZ, 0xc0, !PT ;  /* 0xfffffffe00067812 */ /* 0x000fe200078ec0ff */
[----:B0-----:R-:W-:Y:S01]  /*0730*/  IMAD.MOV R13, RZ, RZ, -R7 ;  /* 0x000000ffff0d7224 */ /* 0x001fe200078e0a07 */
[----:B------:R-:W-:-:S04]  /*0740*/  @!UP0 UIADD3 UR4, -UR4, 0x100000, URZ ;  /* 0x0010000004048890 */ /* 0x000fc8000fffe13f */
[----:B------:R-:W-:Y:S02]  /*0750*/  @!UP0 USHF.L.U32 UR5, UR4, 0xb, URZ ;  /* 0x0000000b04058899 */ /* 0x000fe4000800063f */
[----:B------:R-:W-:Y:S01]  /*0760*/  @!UP0 USHF.L.U32 UR4, UR4, 0x1, URZ ;  /* 0x0000000104048899 */ /* 0x000fe2000800063f */
[----:B------:R-:W0:Y:S01]  /*0770*/  F2I.U32.TRUNC.NTZ R9, R9 ;  /* 0x0000000900097305 */ /* 0x000e22000020f000 */
[----:B-1----:R-:W-:Y:S02]  /*0780*/  IMAD R0, R8, R13, UR9 ;  /* 0x0000000908007e24 */ /* 0x002fe4000f8e020d */
[C---:B------:R-:W-:Y:S02]  /*0790*/  IMAD.IADD R7, R5.reuse, 0x1, -R6 ;  /* 0x0000000105077824 */ /* 0x040fe400078e0a06 */
[----:B------:R-:W-:-:S03]  /*07a0*/  IMAD.SHL.U32 R6, R5, 0x4, RZ ;  /* 0x0000000405067824 */ /* 0x000fc600078e00ff */
[----:B------:R-:W-:Y:S01]  /*07b0*/  ISETP.NE.AND P2, PT, R7, R0, PT ;  /* 0x000000000700720c */ /* 0x000fe20003f45270 */
[----:B-----5:R-:W-:Y:S01]  /*07c0*/  @!UP0 ULEA UR6, UR7, UR6, 0x18 ;  /* 0x0000000607068291 */ /* 0x020fe2000f8ec03f */
[----:B------:R-:W-:Y:S01]  /*07d0*/  LOP3.LUT R10, R5, 0xc, R6, 0x78, !PT ;  /* 0x0000000c050a7812 */ /* 0x000fe200078e7806 */
[----:B------:R-:W1:Y:S01]  /*07e0*/  LDC R7, c[0x0][0x140] ;  /* 0x00005000ff077b82 */ /* 0x000e620000000800 */
[----:B------:R-:W-:Y:S01]  /*07f0*/  VOTEU.ALL UP0, P0 ;  /* 0x00000000003f7886 */ /* 0x000fe20000000000 */
[----:B------:R-:W-:Y:S01]  /*0800*/  LOP3.LUT P0, RZ, R4, 0x7, RZ, 0xc0, !PT ;  /* 0x0000000704ff7812 */ /* 0x000fe2000780c0ff */
[----:B0-----:R-:W-:Y:S01]  /*0810*/  IMAD.MOV R12, RZ, RZ, -R9 ;  /* 0x000000ffff0c7224 */ /* 0x001fe200078e0a09 */
[----:B------:R0:W-:Y:S01]  /*0820*/  STL [R1+0x7c], R10 ;  /* 0x00007c0a01007387 */ /* 0x0001e20000100800 */
[----:B------:R-:W-:Y:S01]  /*0830*/  IMAD.MOV.U32 R4, RZ, RZ, 0x1 ;  /* 0x00000001ff047424 */ /* 0x000fe200078e00ff */
[----:B------:R-:W-:Y:S01]  /*0840*/  ISETP.LT.U32.AND P0, PT, R10, 0x2, !P0 ;  /* 0x000000020a00780c */ /* 0x000fe20004701070 */
[----:B---3--:R-:W-:-:S03]  /*0850*/  IMAD R6, R11, R12, R2 ;  /* 0x0000000c0b067224 */ /* 0x008fc600078e0202 */
[----:B------:R-:W-:Y:S01]  /*0860*/  @P2 LEA.HI R5, R10, R10, RZ, 0x1 ;  /* 0x0000000a0a052211 */ /* 0x000fe200078f08ff */
[----:B------:R-:W2:Y:S02]  /*0870*/  FENCE.VIEW.ASYNC.S ;  /* 0x00000000000073c6 */ /* 0x000ea40000000000 */
[----:B--2---:R0:W2:Y:S01]  /*0880*/  @!UP0 SYNCS.EXCH.64 URZ, [UR6+0xc0], UR4 ;  /* 0x0000c004063f85b2 */ /* 0x0040a20008000100 */
[----:B------:R-:W-:-:S04]  /*0890*/  @P2 SHF.R.S32.HI R5, RZ, 0x1, R5 ;  /* 0x00000001ff052819 */ /* 0x000fc80000011405 */
[----:B------:R-:W-:Y:S02]  /*08a0*/  @P2 ISETP.NE.AND P3, PT, R5, R6, PT ;  /* 0x000000060500220c */ /* 0x000fe40003f65270 */
[----:B------:R-:W-:Y:S02]  /*08b0*/  SEL R5, RZ, 0x1, !P0 ;  /* 0x00000001ff057807 */ /* 0x000fe40004000000 */
[----:B------:R-:W-:Y:S02]  /*08c0*/  @P2 SEL R4, RZ, 0x1, P3 ;  /* 0x00000001ff042807 */ /* 0x000fe40001800000 */
[----:B-1----:R-:W-:Y:S02]  /*08d0*/  ISETP.EQ.U32.AND P5, PT, R7, 0x1, PT ;  /* 0x000000010700780c */ /* 0x002fe40003fa2070 */
[----:B------:R-:W-:Y:S01]  /*08e0*/  LOP3.LUT R4, R4, R5, RZ, 0xc0, !PT ;  /* 0x0000000504047212 */ /* 0x000fe200078ec0ff */
[----:B------:R0:W1:Y:S01]  /*08f0*/  @!UP1 SYNCS.EXCH.64 URZ, [UR6+0xc8], UR4 ;  /* 0x0000c804063f95b2 */ /* 0x0000620008000100 */
[----:B------:R-:W-:-:S03]  /*0900*/  NOP ;  /* 0x0000000000007918 */ /* 0x000fc60000000000 */
[----:B------:R0:W-:Y:S06]  /*0910*/  STL [R1+0x78], R4 ;  /* 0x0000780401007387 */ /* 0x0001ec0000100800 */
[----:B--2---:R-:W-:Y:S05]  /*0920*/  @!P5 BRA `(.L_x_4) ;  /* 0x000000000008d947 */ /* 0x004fea0003800000 */
[----:B-1--4-:R-:W-:Y:S01]  /*0930*/  UCGABAR_ARV ;  /* 0x00000000000079c7 */ /* 0x012fe20008000000 */
[----:B------:R-:W-:Y:S05]  /*0940*/  BRA `(.L_x_5) ;  /* 0x0000000000047947 */ /* 0x000fea0003800000 */
.L_x_4:
[----:B-1--4-:R-:W-:Y:S01]  /*0950*/  NOP ;  /* 0x0000000000007918 */ /* 0x012fe20000000000 */
.L_x_5:
[----:B------:R-:W1:Y:S01]  /*0960*/  LDC R3, c[0x0][0x65c] ;  /* 0x00019700ff037b82 */ /* 0x000e620000000800 */
[----:B0-----:R-:W-:Y:S02]  /*0970*/  IMAD.U32 R4, RZ, RZ, UR9 ;  /* 0x00000009ff047e24 */ /* 0x001fe4000f8e00ff */
[----:B------:R-:W-:Y:S01]  /*0980*/  IMAD.MOV.U32 R5, RZ, RZ, RZ ;  /* 0x000000ffff057224 */ /* 0x000fe200078e00ff */
[----:B-1----:R-:W-:-:S13]  /*0990*/  ISETP.NE.AND P4, PT, R3, 0x1, PT ;  /* 0x000000010300780c */ /* 0x002fda0003f85270 */
[----:B------:R-:W0:Y:S01]  /*09a0*/  @P4 LDC R7, c[0x0][0x10] ;  /* 0x00000400ff074b82 */ /* 0x000e220000000800 */
[----:B------:R-:W-:Y:S02]  /*09b0*/  @P4 IMAD.MOV.U32 R3, RZ, RZ, RZ ;  /* 0x000000ffff034224 */ /* 0x000fe400078e00ff */
[----:B------:R-:W-:-:S05]  /*09c0*/  @P4 IMAD.MOV.U32 R13, RZ, RZ, RZ ;  /* 0x000000ffff0d4224 */ /* 0x000fca00078e00ff */
[----:B------:R-:W1:Y:S01]  /*09d0*/  @!P4 LDC R9, c[0x0][0xc] ;  /* 0x00000300ff09cb82 */ /* 0x000e620000000800 */
[----:B0-----:R-:W-:-:S04]  /*09e0*/  @P4 IMAD.WIDE.U32 R6, R7, UR9, R2 ;  /* 0x0000000907064c25 */ /* 0x001fc8000f8e0002 */
[----:B------:R-:W-:Y:S02]  /*09f0*/  @P4 IMAD.MOV.U32 R19, RZ, RZ, R6 ;  /* 0x000000ffff134224 */ /* 0x000fe400078e0006 */
[----:B------:R-:W-:Y:S02]  /*0a00*/  @P4 IMAD.IADD R23, R7, 0x1, R13 ;  /* 0x0000000107174824 */ /* 0x000fe400078e020d */
[----:B-1----:R-:W-:-:S04]  /*0a10*/  @!P4 IMAD.WIDE.U32 R4, R2, R9, R4 ;  /* 0x000000090204c225 */ /* 0x002fc800078e0004 */
[----:B------:R-:W-:Y:S02]  /*0a20*/  @!P4 IMAD.MOV.U32 R19, RZ, RZ, R4 ;  /* 0x000000ffff13c224 */ /* 0x000fe400078e0004 */
[----:B------:R-:W-:-:S03]  /*0a30*/  @!P4 IMAD.MOV.U32 R23, RZ, RZ, R5 ;  /* 0x000000ffff17c224 */ /* 0x000fc600078e0005 */
[----:B------:R0:W-:Y:S04]  /*0a40*/  STL [R1+0x84], R19 ;  /* 0x0000841301007387 */ /* 0x0001e80000100800 */
[----:B------:R0:W-:Y:S01]  /*0a50*/  STL [R1+0x80], R23 ;  /* 0x0000801701007387 */ /* 0x0001e20000100800 */
[----:B------:R-:W-:Y:S05]  /*0a60*/  @!P5 BRA `(.L_x_6) ;  /* 0x00000000000cd947 */ /* 0x000fea0003800000 */
[----:B------:R-:W-:Y:S01]  /*0a70*/  UCGABAR_WAIT ;  /* 0x0000000000007dc7 */ /* 0x000fe20008000000 */
[----:B------:R-:W-:Y:S01]  /*0a80*/  CCTL.IVALL ;  /* 0x00000000ff00798f */ /* 0x000fe20002000000 */
[----:B------:R-:W-:Y:S05]  /*0a90*/  BRA `(.L_x_7) ;  /* 0x0000000000047947 */ /* 0x000fea0003800000 */
.L_x_6:
[----:B------:R-:W-:Y:S06]  /*0aa0*/  BAR.SYNC.DEFER_BLOCKING 0x0 ;  /* 0x0000000000007b1d */ /* 0x000fec0000010000 */
.L_x_7:
[----:B------:R-:W-:Y:S05]  /*0ab0*/  @!P1 BRA `(.L_x_8) ;  /* 0x000000e400409947 */ /* 0x000fea0003800000 */
[----:B------:R-:W-:-:S06]  /*0ac0*/  UISETP.GT.U32.AND UP0, UPT, UR10, 0x1, UPT ;  /* 0x000000010a00788c */ /* 0x000fcc000bf04070 */
[----:B------:R-:W-:-:S13]  /*0ad0*/  PLOP3.LUT P0, PT, PT, PT, UP0, 0x80, 0x0 ;  /* 0x000000000000781c */ /* 0x000fda0003f0f008 */
[----:B------:R-:W-:Y:S05]  /*0ae0*/  @P0 EXIT ;  /* 0x000000000000094d */ /* 0x000fea0003800000 */
[----:B------:R-:W-:Y:S01]  /*0af0*/  IMAD.MOV.U32 R6, RZ, RZ, -0x1 ;  /* 0xffffffffff067424 */ /* 0x000fe200078e00ff */
[----:B------:R-:W-:Y:S01]  /*0b00*/  ULDC.64 UR4, c[0x0][0x650] ;  /* 0x0001940000047ab9 */ /* 0x000fe20000000a00 */
[----:B------:R-:W-:Y:S01]  /*0b10*/  IMAD.MOV.U32 R5, RZ, RZ, -0x1 ;  /* 0xffffffffff057424 */ /* 0x000fe200078e00ff */
[----:B------:R-:W-:Y:S01]  /*0b20*/  ISETP.GE.U32.AND P0, PT, R19, UR4, PT ;  /* 0x0000000413007c0c */ /* 0x000fe2000bf06070 */
[----:B------:R-:W-:Y:S01]  /*0b30*/  UMOV UR22, 0xffffffff ;  /* 0xffffffff00167882 */ /* 0x000fe20000000000 */
[----:B------:R1:W-:Y:S01]  /*0b40*/  STL [R1+0x88], R6 ;  /* 0x0000880601007387 */ /* 0x0003e20000100800 */
[----:B------:R-:W-:Y:S02]  /*0b50*/  PRMT R4, RZ, 0x7610, R4 ;  /* 0x00007610ff047816 */ /* 0x000fe40000000004 */
[----:B------:R-:W-:Y:S01]  /*0b60*/  ISETP.GE.U32.AND.EX P0, PT, R23, UR5, PT, P0 ;  /* 0x0000000517007c0c */ /* 0x000fe2000bf06100 */
[----:B------:R1:W-:-:S12]  /*0b70*/  STL [R1+0x8c], R5 ;  /* 0x00008c0501007387 */ /* 0x0003d80000100800 */
[----:B-1----:R-:W-:Y:S05]  /*0b80*/  @P0 BRA `(.L_x_9) ;  /* 0x0000000400380947 */ /* 0x002fea0003800000 */
[----:B------:R-:W1:Y:S01]  /*0b90*/  LDC.64 R14, c[0x0][0x628] ;  /* 0x00018a00ff0e7b82 */ /* 0x000e620000000a00 */
[----:B------:R-:W-:Y:S02]  /*0ba0*/  IMAD.MOV.U32 R4, RZ, RZ, R19 ;  /* 0x000000ffff047224 */ /* 0x000fe400078e0013 */
[----:B------:R-:W-:-:S05]  /*0bb0*/  IMAD.MOV.U32 R5, RZ, RZ, R23 ;  /* 0x000000ffff057224 */ /* 0x000fca00078e0017 */
[----:B------:R-:W2:Y:S08]  /*0bc0*/  LDC R10, c[0x0][0x630] ;  /* 0x00018c00ff0a7b82 */ /* 0x000eb00000000800 */
[----:B------:R-:W3:Y:S01]  /*0bd0*/  LDC.64 R16, c[0x0][0x620] ;  /* 0x00018800ff107b82 */ /* 0x000ee20000000a00 */
[----:B-1----:R-:W-:-:S04]  /*0be0*/  ISETP.NE.U32.AND P0, PT, R14, RZ, PT ;  /* 0x000000ff0e00720c */ /* 0x002fc80003f05070 */
[----:B------:R-:W-:-:S13]  /*0bf0*/  ISETP.NE.AND.EX P0, PT, R15, RZ, PT, P0 ;  /* 0x000000ff0f00720c */ /* 0x000fda0003f05300 */
[----:B--23--:R-:W-:Y:S05]  /*0c00*/  @!P0 BRA `(.L_x_10) ;  /* 0x0000000000288947 */ /* 0x00cfea0003800000 */
[----:B------:R-:W1:Y:S02]  /*0c10*/  LDC R9, c[0x0][0x634] ;  /* 0x00018d00ff097b82 */ /* 0x000e640000000800 */
[----:B-1----:R-:W-:-:S05]  /*0c20*/  IADD3 R9, P0, R19, R9, RZ ;  /* 0x0000000913097210 */ /* 0x002fca0007f1e0ff */
[----:B------:R-:W-:-:S04]  /*0c30*/  IMAD.X R13, RZ, RZ, R23, P0 ;  /* 0x000000ffff0d7224 */ /* 0x000fc800000e0617 */
[----:B------:R-:W-:-:S04]  /*0c40*/  IMAD.WIDE.U32 R4, R13, R14, RZ ;  /* 0x0000000e0d047225 */ /* 0x000fc800078e00ff */
[----:B------:R-:W-:-:S04]  /*0c50*/  IMAD.WIDE.U32 R6, P0, R9, R15, R4 ;  /* 0x0000000f09067225 */ /* 0x000fc80007800004 */
[----:B------:R-:W-:-:S04]  /*0c60*/  IMAD.WIDE.U32 R4, R9, R14, RZ ;  /* 0x0000000e09047225 */ /* 0x000fc800078e00ff */
[----:B------:R-:W-:Y:S01]  /*0c70*/  IMAD.X R9, RZ, RZ, RZ, P0 ;  /* 0x000000ffff097224 */ /* 0x000fe200000e06ff */
[----:B------:R-:W-:Y:S01]  /*0c80*/  IADD3 RZ, P0, R5, R6, RZ ;  /* 0x0000000605ff7210 */ /* 0x000fe20007f1e0ff */
[----:B------:R-:W-:-:S04]  /*0c90*/  IMAD.MOV.U32 R8, RZ, RZ, R7 ;  /* 0x000000ffff087224 */ /* 0x000fc800078e0007 */
[----:B------:R-:W-:-:S08]  /*0ca0*/  IMAD.WIDE.U32.X R4, R13, R15, R8, P0 ;  /* 0x0000000f0d047225 */ /* 0x000fd000000e0408 */
.L_x_10:
[----:B------:R-:W1:Y:S01]  /*0cb0*/  LDC.64 R20, c[0x0][0x640] ;  /* 0x00019000ff147b82 */ /* 0x000e620000000a00 */
[-C--:B------:R-:W-:Y:S01]  /*0cc0*/  SHF.R.U64 R22, R4, R10.reuse, R5 ;  /* 0x0000000a04167219 */ /* 0x080fe20000001205 */
[----:B------:R-:W-:Y:S01]  /*0cd0*/  IMAD.MOV.U32 R4, RZ, RZ, R19 ;  /* 0x000000ffff047224 */ /* 0x000fe200078e0013 */
[----:B------:R-:W-:Y:S01]  /*0ce0*/  SHF.R.U32.HI R3, RZ, R10, R5 ;  /* 0x0000000aff037219 */ /* 0x000fe20000011605 */
[----:B------:R-:W-:Y:S01]  /*0cf0*/  IMAD.MOV.U32 R5, RZ, RZ, R23 ;  /* 0x000000ffff057224 */ /* 0x000fe200078e0017 */
[----:B------:R-:W-:Y:S01]  /*0d00*/  IADD3 R7, P0, RZ, -R22, RZ ;  /* 0x80000016ff077210 */ /* 0x000fe20007f1e0ff */
[----:B0-----:R-:W-:Y:S02]  /*0d10*/  IMAD R23, R11, R12, R2 ;  /* 0x0000000c0b177224 */ /* 0x001fe400078e0202 */
[----:B------:R-:W0:Y:S01]  /*0d20*/  LDC R8, c[0x0][0x618] ;  /* 0x00018600ff087b82 */ /* 0x000e220000000800 */
[----:B------:R-:W-:Y:S02]  /*0d30*/  IMAD.MOV.U32 R11, RZ, RZ, 0x1 ;  /* 0x00000001ff0b7424 */ /* 0x000fe400078e00ff */
[----:B------:R-:W-:-:S02]  /*0d40*/  IMAD.X R3, RZ, RZ, ~R3, P0 ;  /* 0x000000ffff037224 */ /* 0x000fc400000e0e03 */
[----:B------:R-:W-:-:S03]  /*0d50*/  IMAD.WIDE.U32 R4, R7, R16, R4 ;  /* 0x0000001007047225 */ /* 0x000fc600078e0004 */
[----:B------:R-:W2:Y:S01]  /*0d60*/  LDC R14, c[0x0][0x608] ;  /* 0x00018200ff0e7b82 */ /* 0x000ea20000000800 */
[----:B------:R-:W-:-:S04]  /*0d70*/  IMAD R6, R3, R16, RZ ;  /* 0x0000001003067224 */ /* 0x000fc800078e02ff */
[----:B------:R-:W-:-:S03]  /*0d80*/  IMAD R3, R7, R17, R6 ;  /* 0x0000001107037224 */ /* 0x000fc600078e0206 */
[----:B------:R-:W3:Y:S01]  /*0d90*/  LDC R18, c[0x0][0x658] ;  /* 0x00019600ff127b82 */ /* 0x000ee20000000800 */
[----:B------:R-:W-:Y:S01]  /*0da0*/  IMAD.IADD R3, R5, 0x1, R3 ;  /* 0x0000000105037824 */ /* 0x000fe200078e0203 */
[----:B-1----:R-:W-:Y:S01]  /*0db0*/  ISETP.NE.U32.AND P0, PT, R20, RZ, PT ;  /* 0x000000ff1400720c */ /* 0x002fe20003f05070 */
[----:B------:R-:W-:-:S03]  /*0dc0*/  IMAD.MOV.U32 R5, RZ, RZ, -0x1 ;  /* 0xffffffffff057424 */ /* 0x000fc600078e00ff */
[----:B------:R-:W-:Y:S02]  /*0dd0*/  ISETP.NE.AND.EX P0, PT, R21, RZ, PT, P0 ;  /* 0x000000ff1500720c */ /* 0x000fe40003f05300 */
[----:B------:R-:W1:Y:S01]  /*0de0*/  LDC R13, c[0x0][0x600] ;  /* 0x00018000ff0d7b82 */ /* 0x000e620000000800 */
[-CC-:B0-----:R-:W-:Y:S02]  /*0df0*/  SHF.R.U64 R10, R4, R8.reuse, R3.reuse ;  /* 0x00000008040a7219 */ /* 0x181fe40000001203 */
[----:B------:R-:W-:-:S05]  /*0e00*/  SHF.R.U32.HI R3, RZ, R8, R3 ;  /* 0x00000008ff037219 */ /* 0x000fca0000011603 */
[----:B------:R-:W0:Y:S01]  /*0e10*/  LDC R15, c[0x0][0x648] ;  /* 0x00019200ff0f7b82 */ /* 0x000e220000000800 */
[-CC-:B--2---:R-:W-:Y:S02]  /*0e20*/  SHF.R.U64 R19, R10, R14.reuse, R3.reuse ;  /* 0x0000000e0a137219 */ /* 0x184fe40000001203 */
[----:B------:R-:W-:-:S05]  /*0e30*/  SHF.R.U32.HI R3, RZ, R14, R3 ;  /* 0x0000000eff037219 */ /* 0x000fca0000011603 */
[----:B------:R-:W2:Y:S01]  /*0e40*/  LDC R17, c[0x0][0x638] ;  /* 0x00018e00ff117b82 */ /* 0x000ea20000000800 */
[-C--:B---3--:R-:W-:Y:S02]  /*0e50*/  SHF.L.U32 R2, R5, R18.reuse, RZ ;  /* 0x0000001205027219 */ /* 0x088fe400000006ff */
[--C-:B------:R-:W-:Y:S02]  /*0e60*/  SHF.R.U64 R12, R19, R18, R3.reuse ;  /* 0x00000012130c7219 */ /* 0x100fe40000001203 */
[----:B------:R-:W-:Y:S02]  /*0e70*/  LOP3.LUT R8, RZ, R2, RZ, 0x33, !PT ;  /* 0x00000002ff087212 */ /* 0x000fe400078e33ff */
[----:B------:R-:W-:Y:S01]  /*0e80*/  SHF.R.U32.HI R3, RZ, R18, R3 ;  /* 0x00000012ff037219 */ /* 0x000fe20000011603 */
[----:B------:R-:W3:Y:S01]  /*0e90*/  LDC R16, c[0x0][0x610] ;  /* 0x00018400ff107b82 */ /* 0x000ee20000000800 */
[----:B------:R-:W-:Y:S01]  /*0ea0*/  IMAD.MOV.U32 R2, RZ, RZ, R12 ;  /* 0x000000ffff027224 */ /* 0x000fe200078e000c */
[----:B------:R-:W-:Y:S06]  /*0eb0*/  @!P0 BRA `(.L_x_11) ;  /* 0x0000000000288947 */ /* 0x000fec0003800000 */
[----:B------:R-:W4:Y:S02]  /*0ec0*/  LDC R7, c[0x0][0x64c] ;  /* 0x00019300ff077b82 */ /* 0x000f240000000800 */
[----:B----4-:R-:W-:-:S05]  /*0ed0*/  IADD3 R7, P0, R12, R7, RZ ;  /* 0x000000070c077210 */ /* 0x010fca0007f1e0ff */
        /* <DEDUP_REMOVED lines=8> */
.L_x_11:
[----:B0-----:R-:W-:Y:S01]  /*0f60*/  SHF.R.U64 R4, R2, R15, R3 ;  /* 0x0000000f02047219 */ /* 0x001fe20000001203 */
[----:B-1----:R-:W-:Y:S01]  /*0f70*/  VIADD R5, R13, 0xffffffff ;  /* 0xffffffff0d057836 */ /* 0x002fe20000000000 */
[----:B------:R-:W-:Y:S02]  /*0f80*/  SHF.L.U32 R2, R11, R18, RZ ;  /* 0x000000120b027219 */ /* 0x000fe400000006ff */
[----:B------:R-:W-:Y:S01]  /*0f90*/  LOP3.LUT R3, R19, R8, RZ, 0xc0, !PT ;  /* 0x0000000813037212 */ /* 0x000fe200078ec0ff */
[----:B------:R-:W-:Y:S01]  /*0fa0*/  IMAD.MOV R6, RZ, RZ, -R4 ;  /* 0x000000ffff067224 */ /* 0x000fe200078e0a04 */
[----:B------:R-:W-:Y:S02]  /*0fb0*/  SEL R0, R0, R23, !P4 ;  /* 0x0000001700007207 */ /* 0x000fe40006000000 */
[----:B------:R-:W-:Y:S01]  /*0fc0*/  LOP3.LUT R5, R10, R5, RZ, 0xc0, !PT ;  /* 0x000000050a057212 */ /* 0x000fe200078ec0ff */
[----:B------:R-:W-:Y:S01]  /*0fd0*/  IMAD R3, R2, R4, R3 ;  /* 0x0000000402037224 */ /* 0x000fe200078e0203 */
[----:B------:R-:W-:Y:S01]  /*0fe0*/  R2UR UR22, R22 ;  /* 0x00000000161672ca */ /* 0x000fe200000e0000 */
[----:B--2---:R-:W-:-:S02]  /*0ff0*/  IMAD R2, R6, R17, R12 ;  /* 0x0000001106027224 */ /* 0x004fc400078e020c */
[----:B---3--:R-:W-:Y:S02]  /*1000*/  IMAD R0, R3, R16, R0 ;  /* 0x0000001003007224 */ /* 0x008fe400078e0200 */
[----:B------:R-:W-:Y:S02]  /*1010*/  IMAD R3, R2, R13, R5 ;  /* 0x0000000d02037224 */ /* 0x000fe400078e0205 */
[----:B------:R-:W-:-:S03]  /*1020*/  IMAD.MOV.U32 R4, RZ, RZ, 0x1 ;  /* 0x00000001ff047424 */ /* 0x000fc600078e00ff */
[----:B------:R-:W-:Y:S02]  /*1030*/  SEL R2, R3, R0, !P4 ;  /* 0x0000000003027207 */ /* 0x000fe40006000000 */
[----:B------:R-:W-:-:S03]  /*1040*/  SEL R0, R0, R3, !P4 ;  /* 0x0000000300007207 */ /* 0x000fc60006000000 */
[----:B------:R1:W-:Y:S04]  /*1050*/  STL [R1+0x8c], R2 ;  /* 0x00008c0201007387 */ /* 0x0003e80000100800 */
[----:B------:R1:W-:Y:S02]  /*1060*/  STL [R1+0x88], R0 ;  /* 0x0000880001007387 */ /* 0x0003e40000100800 */
.L_x_9:
[----:B------:R-:W-:-:S08]  /*1070*/  NOP ;  /* 0x0000000000007918 */ /* 0x000fd00000000000 */
[----:B------:R-:W2:Y:S02]  /*1080*/  USETMAXREG.TRY_ALLOC.CTAPOOL UP0, 0xe8 ;  /* 0x000000e8000079c8 */ /* 0x000ea40008000600 */
[----:B--2---:R-:W-:-:S13]  /*1090*/  PLOP3.LUT P0, PT, PT, PT, UP0, 0x80, 0x0 ;  /* 0x000000000000781c */ /* 0x004fda0003f0f008 */
[----:B------:R-:W-:Y:S05]  /*10a0*/  @!P0 BRA `(.L_x_9) ;  /* 0xfffffffc00f08947 */ /* 0x000fea000383ffff */
[----:B------:R-:W-:Y:S01]  /*10b0*/  ULDC.64 UR4, c[0x0][0x598] ;  /* 0x0001660000047ab9 */ /* 0x000fe20000000a00 */
[----:B------:R-:W-:Y:S01]  /*10c0*/  ULDC.64 UR14, c[0x0][0x208] ;  /* 0x00008200000e7ab9 */ /* 0x000fe20000000a00 */
[----:B------:R-:W-:-:S04]  /*10d0*/  ISETP.NE.U32.AND P0, PT, RZ, UR4, PT ;  /* 0x00000004ff007c0c */ /* 0x000fc8000bf05070 */
[----:B------:R-:W-:-:S13]  /*10e0*/  ISETP.NE.AND.EX P0, PT, RZ, UR5, PT, P0 ;  /* 0x00000005ff007c0c */ /* 0x000fda000bf05300 */
[----:B------:R-:W-:Y:S05]  /*10f0*/  @!P0 BRA `(.L_x_12) ;  /* 0x0000000000208947 */ /* 0x000fea0003800000 */
[----:B-1----:R-:W1:Y:S02]  /*1100*/  LDC.64 R2, c[0x0][0x598] ;  /* 0x00016600ff027b82 */ /* 0x002e640000000a00 */
[----:B-1----:R-:W2:Y:S02]  /*1110*/  LDG.E.64 R2, desc[UR14][R2.64] ;  /* 0x0000000e02027981 */ /* 0x002ea4000c1e1b00 */
[----:B--2---:R-:W-:-:S04]  /*1120*/  ISETP.NE.U32.AND P0, PT, R2, RZ, PT ;  /* 0x000000ff0200720c */ /* 0x004fc80003f05070 */
[----:B------:R-:W-:-:S13]  /*1130*/  ISETP.NE.AND.EX P0, PT, R3, RZ, PT, P0 ;  /* 0x000000ff0300720c */ /* 0x000fda0003f05300 */
[----:B------:R-:W-:Y:S05]  /*1140*/  @!P0 BRA `(.L_x_12) ;  /* 0x00000000000c8947 */ /* 0x000fea0003800000 */
[----:B------:R-:W2:Y:S02]  /*1150*/  LD.E R2, desc[UR14][R2.64] ;  /* 0x0000000e02027980 */ /* 0x000ea4000c101900 */
[----:B--2---:R-:W-:Y:S01]  /*1160*/  R2UR UR20, R2 ;  /* 0x00000000021472ca */ /* 0x004fe200000e0000 */
[----:B------:R-:W-:-:S14]  /*1170*/  BRA `(.L_x_13) ;  /* 0x0000000000247947 */ /* 0x000fdc0003800000 */
.L_x_12:
[----:B------:R-:W-:Y:S02]  /*1180*/  ULDC.64 UR4, c[0x0][0x588] ;  /* 0x0001620000047ab9 */ /* 0x000fe40000000a00 */
[----:B------:R-:W-:-:S04]  /*1190*/  ISETP.NE.U32.AND P0, PT, RZ, UR4, PT ;  /* 0x00000004ff007c0c */ /* 0x000fc8000bf05070 */
[----:B------:R-:W-:-:S13]  /*11a0*/  ISETP.NE.AND.EX P0, PT, RZ, UR5, PT, P0 ;  /* 0x00000005ff007c0c */ /* 0x000fda000bf05300 */
[----:B------:R-:W-:Y:S05]  /*11b0*/  @!P0 BRA `(.L_x_14) ;  /* 0x0000000000108947 */ /* 0x000fea0003800000 */
[----:B-1----:R-:W1:Y:S02]  /*11c0*/  LDC.64 R2, c[0x0][0x588] ;  /* 0x00016200ff027b82 */ /* 0x002e640000000a00 */
[----:B-1----:R-:W2:Y:S02]  /*11d0*/  LDG.E R2, desc[UR14][R2.64] ;  /* 0x0000000e02027981 */ /* 0x002ea4000c1e1900 */
[----:B--2---:R-:W-:Y:S01]  /*11e0*/  R2UR UR20, R2 ;  /* 0x00000000021472ca */ /* 0x004fe200000e0000 */
[----:B------:R-:W-:-:S14]  /*11f0*/  BRA `(.L_x_13) ;  /* 0x0000000000047947 */ /* 0x000fdc0003800000 */
.L_x_14:
[----:B------:R-:W-:-:S05]  /*1200*/  ULDC UR20, c[0x0][0x580] ;  /* 0x0001600000147ab9 */ /* 0x000fca0000000800 */
.L_x_13:
[----:B------:R-:W-:Y:S02]  /*1210*/  ULDC.64 UR4, c[0x0][0x5a0] ;  /* 0x0001680000047ab9 */ /* 0x000fe40000000a00 */
        /* <DEDUP_REMOVED lines=11> */
.L_x_15:
        /* <DEDUP_REMOVED lines=8> */
.L_x_17:
[----:B------:R-:W-:-:S05]  /*1350*/  ULDC UR21, c[0x0][0x584] ;  /* 0x0001610000157ab9 */ /* 0x000fca0000000800 */
.L_x_16:
[----:B------:R-:W-:-:S13]  /*1360*/  LOP3.LUT P0, RZ, R4, 0xff, RZ, 0xc0, !PT ;  /* 0x000000ff04ff7812 */ /* 0x000fda000780c0ff */
[----:B------:R-:W-:Y:S05]  /*1370*/  @!P0 EXIT ;  /* 0x000000000000894d */ /* 0x000fea0003800000 */
[----:B------:R-:W-:Y:S01]  /*1380*/  ULDC UR4, c[0x0][0x28c] ;  /* 0x0000a30000047ab9 */ /* 0x000fe20000000800 */
[----:B------:R-:W-:Y:S02]  /*1390*/  ULOP3.LUT UR23, UR13, 0x1, URZ, 0xfc, !UPT ;  /* 0x000000010d177892 */ /* 0x000fe4000f8efc3f */
[----:B------:R-:W-:-:S04]  /*13a0*/  UIADD3 UR4, UR4, 0x3f, URZ ;  /* 0x0000003f04047890 */ /* 0x000fc8000fffe03f */
[----:B------:R-:W-:-:S04]  /*13b0*/  USHF.R.S32.HI UR5, URZ, 0x1f, UR4 ;  /* 0x0000001f3f057899 */ /* 0x000fc80008011404 */
[----:B------:R-:W-:-:S03]  /*13c0*/  ULEA.HI UR5, UR5, UR4, URZ, 0x6 ;  /* 0x0000000405057291 */ /* 0x000fc6000f8f303f */
[----:B------:R-:W-:Y:S01]  /*13d0*/  UMOV UR4, URZ ;  /* 0x0000003f00047c82 */ /* 0x000fe20008000000 */
[----:B------:R-:W-:-:S03]  /*13e0*/  USHF.R.S32.HI UR9, URZ, 0x6, UR5 ;  /* 0x000000063f097899 */ /* 0x000fc60008011405 */
[----:B------:R-:W-:-:S09]  /*13f0*/  UMOV UR5, URZ ;  /* 0x0000003f00057c82 */ /* 0x000fd20008000000 */
.L_x_300:
[----:B-1----:R-:W1:Y:S01]  /*1400*/  S2R R0, SR_TID.X ;  /* 0x0000000000007919 */ /* 0x002e620000002100 */
[----:B--2---:R-:W2:Y:S01]  /*1410*/  S2UR UR17, SR_CgaCtaId ;  /* 0x00000000001179c3 */ /* 0x004ea20000008800 */
[----:B------:R-:W-:Y:S01]  /*1420*/  UMOV UR16, 0x400 ;  /* 0x0000040000107882 */ /* 0x000fe20000000000 */
[----:B------:R-:W-:Y:S01]  /*1430*/  UMOV UR6, URZ ;  /* 0x0000003f00067c82 */ /* 0x000fe20008000000 */
[----:B------:R-:W-:Y:S01]  /*1440*/  STL [R1+0x74], RZ ;  /* 0x000074ff01007387 */ /* 0x000fe20000100800 */
[----:B------:R-:W-:Y:S01]  /*1450*/  UMOV UR7, URZ ;  /* 0x0000003f00077c82 */ /* 0x000fe20008000000 */
[----:B------:R-:W-:Y:S01]  /*1460*/  UMOV UR8, URZ ;  /* 0x0000003f00087c82 */ /* 0x000fe20008000000 */
[----:B------:R-:W-:Y:S01]  /*1470*/  CS2R R4, SRZ ;  /* 0x0000000000047805 */ /* 0x000fe2000001ff00 */
[----:B------:R-:W-:Y:S01]  /*1480*/  STL [R1+0x70], RZ ;  /* 0x000070ff01007387 */ /* 0x000fe20000100800 */
[----:B---3--:R-:W3:Y:S01]  /*1490*/  LDC R2, c[0x0][0x28c] ;  /* 0x0000a300ff027b82 */ /* 0x008ee20000000800 */
[----:B------:R-:W-:-:S02]  /*14a0*/  CS2R R6, SRZ ;  /* 0x0000000000067805 */ /* 0x000fc4000001ff00 */
[----:B------:R-:W-:Y:S01]  /*14b0*/  CS2R R8, SRZ ;  /* 0x0000000000087805 */ /* 0x000fe2000001ff00 */
[----:B------:R-:W-:Y:S01]  /*14c0*/  STL [R1+0x6c], RZ ;  /* 0x00006cff01007387 */ /* 0x000fe20000100800 */
[----:B------:R-:W-:Y:S02]  /*14d0*/  CS2R R10, SRZ ;  /* 0x00000000000a7805 */ /* 0x000fe4000001ff00 */
[----:B------:R-:W-:Y:S02]  /*14e0*/  CS2R R12, SRZ ;  /* 0x00000000000c7805 */ /* 0x000fe4000001ff00 */
[----:B------:R-:W-:Y:S01]  /*14f0*/  CS2R R14, SRZ ;  /* 0x00000000000e7805 */ /* 0x000fe2000001ff00 */
[----:B------:R-:W-:Y:S01]  /*1500*/  STL [R1+0x68], RZ ;  /* 0x000068ff01007387 */ /* 0x000fe20000100800 */
[----:B------:R-:W-:Y:S02]  /*1510*/  CS2R R16, SRZ ;  /* 0x0000000000107805 */ /* 0x000fe4000001ff00 */
[----:B0-----:R-:W-:-:S02]  /*1520*/  CS2R R18, SRZ ;  /* 0x0000000000127805 */ /* 0x001fc4000001ff00 */
[----:B------:R-:W-:Y:S01]  /*1530*/  CS2R R20, SRZ ;  /* 0x0000000000147805 */ /* 0x000fe2000001ff00 */
[----:B------:R-:W-:Y:S01]  /*1540*/  STL [R1+0x64], RZ ;  /* 0x000064ff01007387 */ /* 0x000fe20000100800 */
[----:B------:R-:W-:Y:S02]  /*1550*/  CS2R R22, SRZ ;  /* 0x0000000000167805 */ /* 0x000fe4000001ff00 */
[----:B------:R-:W-:Y:S02]  /*1560*/  CS2R R152, SRZ ;  /* 0x0000000000987805 */ /* 0x000fe4000001ff00 */
[----:B------:R-:W-:Y:S01]  /*1570*/  CS2R R154, SRZ ;  /* 0x00000000009a7805 */ /* 0x000fe2000001ff00 */
[----:B------:R-:W-:Y:S01]  /*1580*/  STL [R1+0x60], RZ ;  /* 0x000060ff01007387 */ /* 0x000fe20000100800 */
[----:B------:R-:W-:Y:S02]  /*1590*/  CS2R R156, SRZ ;  /* 0x00000000009c7805 */ /* 0x000fe4000001ff00 */
[----:B------:R-:W-:-:S02]  /*15a0*/  CS2R R158, SRZ ;  /* 0x00000000009e7805 */ /* 0x000fc4000001ff00 */
[----:B------:R-:W-:Y:S01]  /*15b0*/  CS2R R160, SRZ ;  /* 0x0000000000a07805 */ /* 0x000fe2000001ff00 */
[----:B------:R-:W-:Y:S01]  /*15c0*/  STL [R1+0x5c], RZ ;  /* 0x00005cff01007387 */ /* 0x000fe20000100800 */
[----:B------:R-:W-:Y:S02]  /*15d0*/  CS2R R162, SRZ ;  /* 0x0000000000a27805 */ /* 0x000fe4000001ff00 */
[----:B------:R-:W-:Y:S02]  /*15e0*/  CS2R R164, SRZ ;  /* 0x0000000000a47805 */ /* 0x000fe4000001ff00 */
[----:B------:R-:W-:Y:S02]  /*15f0*/  CS2R R166, SRZ ;  /* 0x0000000000a67805 */ /* 0x000fe4000001ff00 */
[----:B-1----:R-:W-:Y:S01]  /*1600*/  LOP3.LUT R0, R0, 0x80, RZ, 0xc0, !PT ;  /* 0x0000008000007812 */ /* 0x002fe200078ec0ff */
[----:B------:R-:W-:Y:S01]  /*1610*/  STL [R1+0x58], RZ ;  /* 0x000058ff01007387 */ /* 0x000fe20000100800 */
[----:B---3--:R-:W-:-:S02]  /*1620*/  ISETP.GE.AND P0, PT, R2, 0x1, PT ;  /* 0x000000010200780c */ /* 0x008fc40003f06270 */
[----:B------:R-:W-:Y:S02]  /*1630*/  CS2R R2, SRZ ;  /* 0x0000000000027805 */ /* 0x000fe4000001ff00 */
[----:B------:R-:W-:Y:S01]  /*1640*/  SHF.R.U32.HI R0, RZ, 0x7, R0 ;  /* 0x00000007ff007819 */ /* 0x000fe20000011600 */
[----:B------:R-:W-:Y:S01]  /*1650*/  STL [R1+0x54], RZ ;  /* 0x000054ff01007387 */ /* 0x000fe20000100800 */
[----:B------:R-:W-:Y:S02]  /*1660*/  CS2R R168, SRZ ;  /* 0x0000000000a87805 */ /* 0x000fe4000001ff00 */
[----:B------:R-:W-:Y:S02]  /*1670*/  CS2R R170, SRZ ;  /* 0x0000000000aa7805 */ /* 0x000fe4000001ff00 */
[----:B------:R-:W-:Y:S01]  /*1680*/  CS2R R172, SRZ ;  /* 0x0000000000ac7805 */ /* 0x000fe2000001ff00 */
[----:B------:R-:W-:Y:S01]  /*1690*/  STL [R1+0x50], RZ ;  /* 0x000050ff01007387 */ /* 0x000fe20000100800 */
[----:B------:R-:W-:-:S02]  /*16a0*/  CS2R R174, SRZ ;  /* 0x0000000000ae7805 */ /* 0x000fc4000001ff00 */
[----:B------:R-:W-:Y:S02]  /*16b0*/  CS2R R176, SRZ ;  /* 0x0000000000b07805 */ /* 0x000fe4000001ff00 */
[----:B------:R-:W-:Y:S01]  /*16c0*/  CS2R R178, SRZ ;  /* 0x0000000000b27805 */ /* 0x000fe2000001ff00 */
[----:B------:R-:W0:Y:S01]  /*16d0*/  SHFL.IDX PT, R0, R0, RZ, 0x1f ;  /* 0x00001fff00007589 */ /* 0x000e2200000e0000 */
[----:B------:R-:W-:Y:S02]  /*16e0*/  CS2R R180, SRZ ;  /* 0x0000000000b47805 */ /* 0x000fe4000001ff00 */
[----:B------:R-:W-:Y:S02]  /*16f0*/  CS2R R182, SRZ ;  /* 0x0000000000b67805 */ /* 0x000fe4000001ff00 */
[----:B------:R-:W-:Y:S01]  /*1700*/  CS2R R184, SRZ ;  /* 0x0000000000b87805 */ /* 0x000fe2000001ff00 */
[----:B------:R1:W-:Y:S01]  /*1710*/  STL [R1+0x4c], RZ ;  /* 0x00004cff01007387 */ /* 0x0003e20000100800 */
[----:B------:R-:W-:-:S02]  /*1720*/  CS2R R186, SRZ ;  /* 0x0000000000ba7805 */ /* 0x000fc4000001ff00 */
[----:B------:R-:W-:Y:S02]  /*1730*/  CS2R R188, SRZ ;  /* 0x0000000000bc7805 */ /* 0x000fe4000001ff00 */
[----:B------:R-:W-:Y:S01]  /*1740*/  CS2R R190, SRZ ;  /* 0x0000000000be7805 */ /* 0x000fe2000001ff00 */
[----:B------:R1:W-:Y:S01]  /*1750*/  STL [R1+0x48], RZ ;  /* 0x000048ff01007387 */ /* 0x0003e20000100800 */
        /* <DEDUP_REMOVED lines=14> */
[----:B------:R-:W-:Y:S02]  /*1840*/  CS2R R214, SRZ ;  /* 0x0000000000d67805 */ /* 0x000fe4000001ff00 */
[----:B0-----:R-:W-:Y:S01]  /*1850*/  R2UR UR11, R0 ;  /* 0x00000000000b72ca */ /* 0x001fe200000e0000 */
[----:B------:R1:W-:Y:S01]  /*1860*/  STL [R1+0x38], RZ ;  /* 0x000038ff01007387 */ /* 0x0003e20000100800 */
[----:B------:R-:W-:Y:S01]  /*1870*/  IMAD.MOV.U32 R0, RZ, RZ, RZ ;  /* 0x000000ffff007224 */ /* 0x000fe200078e00ff */
[----:B------:R-:W-:Y:S02]  /*1880*/  CS2R R216, SRZ ;  /* 0x0000000000d87805 */ /* 0x000fe4000001ff00 */
[----:B------:R-:W-:Y:S01]  /*1890*/  CS2R R218, SRZ ;  /* 0x0000000000da7805 */ /* 0x000fe2000001ff00 */
[----:B------:R1:W-:Y:S01]  /*18a0*/  STL [R1+0x34], RZ ;  /* 0x000034ff01007387 */ /* 0x0003e20000100800 */
[----:B------:R-:W-:-:S02]  /*18b0*/  CS2R R220, SRZ ;  /* 0x0000000000dc7805 */ /* 0x000fc4000001ff00 */
[----:B------:R-:W-:Y:S02]  /*18c0*/  CS2R R222, SRZ ;  /* 0x0000000000de7805 */ /* 0x000fe4000001ff00 */
[----:B------:R-:W-:Y:S01]  /*18d0*/  CS2R R224, SRZ ;  /* 0x0000000000e07805 */ /* 0x000fe2000001ff00 */
[----:B------:R1:W-:Y:S01]  /*18e0*/  STL [R1+0x30], RZ ;  /* 0x000030ff01007387 */ /* 0x0003e20000100800 */
[----:B------:R-:W-:Y:S01]  /*18f0*/  IMAD.MOV.U32 R226, RZ, RZ, RZ ;  /* 0x000000ffffe27224 */ /* 0x000fe200078e00ff */
[----:B------:R-:W-:Y:S01]  /*1900*/  CS2R R88, SRZ ;  /* 0x0000000000587805 */ /* 0x000fe2000001ff00 */
[----:B------:R-:W-:Y:S01]  /*1910*/  IMAD.U32 R227, RZ, RZ, UR4 ;  /* 0x00000004ffe37e24 */ /* 0x000fe2000f8e00ff */
[----:B------:R1:W-:Y:S01]  /*1920*/  STL [R1+0x2c], RZ ;  /* 0x00002cff01007387 */ /* 0x0003e20000100800 */
[----:B------:R-:W-:Y:S01]  /*1930*/  ULEA.HI UR10, UR11, UR11, URZ, 0x1 ;  /* 0x0000000b0b0a7291 */ /* 0x000fe2000f8f083f */
[----:B------:R-:W-:Y:S02]  /*1940*/  CS2R R90, SRZ ;  /* 0x00000000005a7805 */ /* 0x000fe4000001ff00 */
[----:B------:R-:W-:Y:S01]  /*1950*/  CS2R R92, SRZ ;  /* 0x00000000005c7805 */ /* 0x000fe2000001ff00 */
[----:B------:R1:W-:Y:S01]  /*1960*/  STL [R1+0x28], RZ ;  /* 0x000028ff01007387 */ /* 0x0003e20000100800 */
[----:B------:R-:W-:Y:S01]  /*1970*/  ULOP3.LUT UR12, UR10, 0xffffe, URZ, 0xc0, !UPT ;  /* 0x000ffffe0a0c7892 */ /* 0x000fe2000f8ec03f */
[----:B------:R-:W-:Y:S01]  /*1980*/  CS2R R94, SRZ ;  /* 0x00000000005e7805 */ /* 0x000fe2000001ff00 */
[----:B--2---:R-:W-:Y:S01]  /*1990*/  ULEA UR10, UR17, UR16, 0x18 ;  /* 0x00000010110a7291 */ /* 0x004fe2000f8ec03f */
[----:B------:R1:W-:Y:S01]  /*19a0*/  STL [R1+0x24], RZ ;  /* 0x000024ff01007387 */ /* 0x0003e20000100800 */
[----:B------:R-:W-:Y:S01]  /*19b0*/  UIADD3 UR12, UR11, -UR12, URZ ;  /* 0x8000000c0b0c7290 */ /* 0x000fe2000fffe03f */
[----:B------:R-:W-:-:S02]  /*19c0*/  CS2R R96, SRZ ;  /* 0x0000000000607805 */ /* 0x000fc4000001ff00 */
[----:B------:R-:W-:Y:S01]  /*19d0*/  CS2R R98, SRZ ;  /* 0x0000000000627805 */ /* 0x000fe2000001ff00 */
[----:B------:R1:W-:Y:S01]  /*19e0*/  STL [R1+0x20], RZ ;  /* 0x000020ff01007387 */ /* 0x0003e20000100800 */
[----:B------:R-:W-:Y:S01]  /*19f0*/  ULEA UR12, UR12, UR10, 0xc ;  /* 0x0000000a0c0c7291 */ /* 0x000fe2000f8e603f */
[----:B------:R-:W-:Y:S02]  /*1a00*/  CS2R R100, SRZ ;  /* 0x0000000000647805 */ /* 0x000fe4000001ff00 */
[----:B------:R-:W-:Y:S01]  /*1a10*/  CS2R R102, SRZ ;  /* 0x0000000000667805 */ /* 0x000fe2000001ff00 */
[----:B------:R1:W-:Y:S01]  /*1a20*/  STL [R1+0x1c], RZ ;  /* 0x00001cff01007387 */ /* 0x0003e20000100800 */
[----:B------:R-:W-:Y:S01]  /*1a30*/  UIADD3 UR12, UR12, 0x180, URZ ;  /* 0x000001800c0c7890 */ /* 0x000fe2000fffe03f */
[----:B------:R-:W-:Y:S02]  /*1a40*/  CS2R R104, SRZ ;  /* 0x0000000000687805 */ /* 0x000fe4000001ff00 */
[----:B------:R-:W-:Y:S01]  /*1a50*/  CS2R R106, SRZ ;  /* 0x00000000006a7805 */ /* 0x000fe2000001ff00 */
[----:B------:R1:W-:Y:S01]  /*1a60*/  STL [R1+0x18], RZ ;  /* 0x000018ff01007387 */ /* 0x0003e20000100800 */
[----:B------:R-:W-:Y:S01]  /*1a70*/  USHF.R.U32.HI UR11, URZ, 0x4, UR12 ;  /* 0x000000043f0b7899 */ /* 0x000fe2000801160c */
[----:B------:R-:W-:-:S02]  /*1a80*/  CS2R R108, SRZ ;  /* 0x00000000006c7805 */ /* 0x000fc4000001ff00 */
[----:B------:R-:W-:Y:S01]  /*1a90*/  CS2R R110, SRZ ;  /* 0x00000000006e7805 */ /* 0x000fe2000001ff00 */
[----:B------:R1:W-:Y:S01]  /*1aa0*/  STL [R1+0x14], RZ ;  /* 0x000014ff01007387 */ /* 0x0003e20000100800 */
[----:B------:R-:W-:Y:S01]  /*1ab0*/  ULOP3.LUT UR11, UR11, 0x3fff, URZ, 0xc0, !UPT ;  /* 0x00003fff0b0b7892 */ /* 0x000fe2000f8ec03f */
[----:B------:R-:W-:Y:S01]  /*1ac0*/  CS2R R112, SRZ ;  /* 0x0000000000707805 */ /* 0x000fe2000001ff00 */
[----:B------:R-:W-:Y:S01]  /*1ad0*/  UMOV UR12, UR5 ;  /* 0x00000005000c7c82 */ /* 0x000fe20008000000 */
        /* <DEDUP_REMOVED lines=16> */
[----:B------:R1:W-:Y:S01]  /*1be0*/  STL [R1], RZ ;  /* 0x000000ff01007387 */ /* 0x0003e20000100800 */
[----:B------:R-:W-:Y:S02]  /*1bf0*/  CS2R R138, SRZ ;  /* 0x00000000008a7805 */ /* 0x000fe4000001ff00 */
[----:B------:R-:W-:Y:S02]  /*1c00*/  CS2R R140, SRZ ;  /* 0x00000000008c7805 */ /* 0x000fe4000001ff00 */
[----:B------:R-:W-:Y:S02]  /*1c10*/  CS2R R142, SRZ ;  /* 0x00000000008e7805 */ /* 0x000fe4000001ff00 */
[----:B------:R-:W-:-:S02]  /*1c20*/  CS2R R144, SRZ ;  /* 0x0000000000907805 */ /* 0x000fc4000001ff00 */
[----:B------:R-:W-:Y:S02]  /*1c30*/  CS2R R146, SRZ ;  /* 0x0000000000927805 */ /* 0x000fe4000001ff00 */
[----:B------:R-:W-:Y:S02]  /*1c40*/  CS2R R148, SRZ ;  /* 0x0000000000947805 */ /* 0x000fe4000001ff00 */
[----:B------:R-:W-:Y:S02]  /*1c50*/  CS2R R150, SRZ ;  /* 0x0000000000967805 */ /* 0x000fe4000001ff00 */
[----:B------:R-:W-:Y:S02]  /*1c60*/  CS2R R24, SRZ ;  /* 0x0000000000187805 */ /* 0x000fe4000001ff00 */
[----:B----4-:R-:W-:Y:S02]  /*1c70*/  CS2R R26, SRZ ;  /* 0x00000000001a7805 */ /* 0x010fe4000001ff00 */
[----:B------:R-:W-:-:S02]  /*1c80*/  CS2R R28, SRZ ;  /* 0x00000000001c7805 */ /* 0x000fc4000001ff00 */
[----:B------:R-:W-:Y:S02]  /*1c90*/  CS2R R30, SRZ ;  /* 0x00000000001e7805 */ /* 0x000fe4000001ff00 */
[----:B------:R-:W-:Y:S02]  /*1ca0*/  CS2R R32, SRZ ;  /* 0x0000000000207805 */ /* 0x000fe4000001ff00 */
        /* <DEDUP_REMOVED lines=26> */
[----:B------:R-:W-:Y:S01]  /*1e50*/  CS2R R86, SRZ ;  /* 0x0000000000567805 */ /* 0x000fe2000001ff00 */
[----:B-1----:R-:W-:Y:S06]  /*1e60*/  @!P0 BRA `(.L_x_18) ;  /* 0x0000001000888947 */ /* 0x002fec0003800000 */
[----:B------:R-:W-:-:S06]  /*1e70*/  UISETP.NE.AND UP0, UPT, UR23, 0x3, UPT ;  /* 0x000000031700788c */ /* 0x000fcc000bf05270 */
[----:B------:R-:W-:-:S13]  /*1e80*/  PLOP3.LUT P1, PT, PT, PT, UP0, 0x80, 0x0 ;  /* 0x000000000000781c */ /* 0x000fda0003f2f008 */
[----:B------:R-:W-:Y:S05]  /*1e90*/  @!P1 BRA `(.L_x_19) ;  /* 0x0000000000049947 */ /* 0x000fea0003800000 */
[----:B------:R-:W-:Y:S01]  /*1ea0*/  BPT.TRAP 0x1 ;  /* 0x000000040000795c */ /* 0x000fe20000300000 */
.L_x_19:
[----:B------:R-:W-:Y:S01]  /*1eb0*/  ULEA UR6, UR5, UR10, 0x3 ;  /* 0x0000000a05067291 */ /* 0x000fe2000f8e183f */
[----:B------:R-:W-:-:S05]  /*1ec0*/  IMAD.U32 R0, RZ, RZ, UR4 ;  /* 0x00000004ff007e24 */ /* 0x000fca000f8e00ff */
[----:B------:R-:W-:-:S04]  /*1ed0*/  SHF.L.U32 R0, R0, 0x1f, RZ ;  /* 0x0000001f00007819 */ /* 0x000fc800000006ff */
[----:B------:R0:W1:Y:S01]  /*1ee0*/  SYNCS.PHASECHK.TRANS64.TRYWAIT P0, [UR6], R0 ;  /* 0x00000000ff0075a7 */ /* 0x0000620008000146 */
[----:B------:R-:W-:Y:S05]  /*1ef0*/  @!P1 BRA `(.L_x_20) ;  /* 0x0000000000049947 */ /* 0x000fea0003800000 */
[----:B------:R-:W-:Y:S01]  /*1f00*/  BPT.TRAP 0x1 ;  /* 0x000000040000795c */ /* 0x000fe20000300000 */
.L_x_20:
[----:B-1----:R-:W-:Y:S05]  /*1f10*/  @P0 BRA `(.L_x_21) ;  /* 0x0000000000080947 */ /* 0x002fea0003800000 */
[----:B------:R-:W1:Y:S02]  /*1f20*/  SYNCS.PHASECHK.TRANS64.TRYWAIT P0, [UR6], R0 ;  /* 0x00000000ff0075a7 */ /* 0x000e640008000146 */
[----:B-1----:R-:W-:Y:S05]  /*1f30*/  @!P0 BRA `(.L_x_22) ;  /* 0x000000e800b48947 */ /* 0x002fea0003800000 */
.L_x_21:
[----:B------:R-:W-:Y:S01]  /*1f40*/  UIADD3 UR6, UR10, 0x21180, URZ ;  /* 0x000211800a067890 */ /* 0x000fe2000fffe03f */
[----:B------:R-:W-:Y:S01]  /*1f50*/  WARPGROUP.ARRIVE ;  /* 0x00000000000079c5 */ /* 0x000fe20000000000 */
[----:B------:R-:W-:Y:S01]  /*1f60*/  ULOP3.LUT UR7, UR11, 0x10000, URZ, 0xfc, !UPT ;  /* 0x000100000b077892 */ /* 0x000fe2000f8efc3f */
[----:B------:R2:W-:Y:S01]  /*1f70*/  STL [R1+0x74], RZ ;  /* 0x000074ff01007387 */ /* 0x0005e20000100800 */
[----:B------:R-:W-:Y:S01]  /*1f80*/  USHF.R.U32.HI UR6, URZ, 0x4, UR6 ;  /* 0x000000043f067899 */ /* 0x000fe20008011606 */
[----:B01----:R-:W-:Y:S01]  /*1f90*/  IMAD.MOV.U32 R0, RZ, RZ, RZ ;  /* 0x000000ffff007224 */ /* 0x003fe200078e00ff */
[----:B------:R-:W-:Y:S01]  /*1fa0*/  UIMAD UR7, UR5, 0x300, UR7 ;  /* 0x00000300050778a4 */ /* 0x000fe2000f8e0207 */
[----:B------:R2:W-:Y:S01]  /*1fb0*/  STL [R1+0x70], RZ ;  /* 0x000070ff01007387 */ /* 0x0005e20000100800 */
[----:B------:R-:W-:Y:S01]  /*1fc0*/  ULOP3.LUT UR6, UR6, 0x3fff, URZ, 0xc0, !UPT ;  /* 0x00003fff06067892 */ /* 0x000fe2000f8ec03f */
[----:B------:R-:W-:Y:S01]  /*1fd0*/  CS2R R2, SRZ ;  /* 0x0000000000027805 */ /* 0x000fe2000001ff00 */
[----:B------:R-:W-:Y:S01]  /*1fe0*/  UMOV UR17, 0x80000020 ;  /* 0x8000002000117882 */ /* 0x000fe20000000000 */
[----:B------:R-:W-:Y:S01]  /*1ff0*/  UMOV UR19, 0x80000020 ;  /* 0x8000002000137882 */ /* 0x000fe20000000000 */
[----:B------:R-:W-:Y:S01]  /*2000*/  ULOP3.LUT UR6, UR6, 0x10000, URZ, 0xfc, !UPT ;  /* 0x0001000006067892 */ /* 0x000fe2000f8efc3f */
[----:B------:R2:W-:Y:S01]  /*2010*/  STL [R1+0x6c], RZ ;  /* 0x00006cff01007387 */ /* 0x0005e20000100800 */
[----:B------:R-:W-:Y:S01]  /*2020*/  UMOV UR16, UR7 ;  /* 0x0000000700107c82 */ /* 0x000fe20008000000 */
[----:B------:R-:W-:Y:S01]  /*2030*/  CS2R R4, SRZ ;  /* 0x0000000000047805 */ /* 0x000fe2000001ff00 */
[----:B------:R-:W-:Y:S01]  /*2040*/  ULEA UR8, UR5, UR6, 0x9 ;  /* 0x0000000605087291 */ /* 0x000fe2000f8e483f */
[----:B------:R2:W-:Y:S01]  /*2050*/  STL [R1+0x68], RZ ;  /* 0x000068ff01007387 */ /* 0x0005e20000100800 */
[----:B------:R-:W-:Y:S01]  /*2060*/  CS2R R6, SRZ ;  /* 0x0000000000067805 */ /* 0x000fe2000001ff00 */
[----:B------:R-:W-:Y:S01]  /*2070*/  UMOV UR6, 0x2 ;  /* 0x0000000200067882 */ /* 0x000fe20000000000 */
[----:B------:R-:W-:Y:S01]  /*2080*/  CS2R R8, SRZ ;  /* 0x0000000000087805 */ /* 0x000fe2000001ff00 */
[----:B------:R2:W-:Y:S01]  /*2090*/  STL [R1+0x64], RZ ;  /* 0x000064ff01007387 */ /* 0x0005e20000100800 */
[----:B------:R-:W-:Y:S01]  /*20a0*/  CS2R R10, SRZ ;  /* 0x00000000000a7805 */ /* 0x000fe2000001ff00 */
[----:B------:R-:W-:Y:S01]  /*20b0*/  UMOV UR18, UR8 ;  /* 0x0000000800127c82 */ /* 0x000fe20008000000 */
[----:B------:R-:W-:Y:S01]  /*20c0*/  CS2R R12, SRZ ;  /* 0x00000000000c7805 */ /* 0x000fe2000001ff00 */
[----:B------:R-:W-:Y:S01]  /*20d0*/  QGMMA.64x128x32.F32.E4M3.E4M3 R88, gdesc[UR16], RZ, !UPT ;  /* 0x01e00000105879f3 */ /* 0x000fe2000c7008ff */
[----:B------:R-:W-:Y:S01]  /*20e0*/  UIADD3 UR16, UR7, 0x200, URZ ;  /* 0x0000020007107890 */ /* 0x000fe2000fffe03f */
[----:B------:R2:W-:Y:S01]  /*20f0*/  STL [R1+0x60], RZ ;  /* 0x000060ff01007387 */ /* 0x0005e20000100800 */
[----:B------:R-:W-:Y:S01]  /*2100*/  UMOV UR17, 0x80000020 ;  /* 0x8000002000117882 */ /* 0x000fe20000000000 */
[----:B------:R-:W-:-:S02]  /*2110*/  CS2R R14, SRZ ;  /* 0x00000000000e7805 */ /* 0x000fc4000001ff00 */
[----:B------:R-:W-:Y:S01]  /*2120*/  CS2R R16, SRZ ;  /* 0x0000000000107805 */ /* 0x000fe2000001ff00 */
[----:B------:R2:W-:Y:S01]  /*2130*/  STL [R1+0x5c], RZ ;  /* 0x00005cff01007387 */ /* 0x0005e20000100800 */
[----:B------:R-:W-:Y:S02]  /*2140*/  CS2R R18, SRZ ;  /* 0x0000000000127805 */ /* 0x000fe4000001ff00 */
[----:B------:R-:W-:Y:S02]  /*2150*/  CS2R R20, SRZ ;  /* 0x0000000000147805 */ /* 0x000fe4000001ff00 */
[----:B------:R-:W-:Y:S01]  /*2160*/  CS2R R22, SRZ ;  /* 0x0000000000167805 */ /* 0x000fe2000001ff00 */
[----:B------:R2:W-:Y:S01]  /*2170*/  STL [R1+0x58], RZ ;  /* 0x000058ff01007387 */ /* 0x0005e20000100800 */
[----:B------:R-:W-:Y:S01]  /*2180*/  CS2R R152, SRZ ;  /* 0x0000000000987805 */ /* 0x000fe2000001ff00 */
[----:B------:R-:W-:Y:S01]  /*2190*/  QGMMA.64x128x32.F32.E4M3.E4M3 R24, gdesc[UR16], RZ, !UPT ;  /* 0x01e00000101879f3 */ /* 0x000fe2000c7008ff */
[----:B------:R-:W-:Y:S01]  /*21a0*/  UIADD3 UR16, UR7, 0x2, URZ ;  /* 0x0000000207107890 */ /* 0x000fe2000fffe03f */
[----:B------:R2:W-:Y:S01]  /*21b0*/  STL [R1+0x54], RZ ;  /* 0x000054ff01007387 */ /* 0x0005e20000100800 */
[----:B------:R-:W-:Y:S01]  /*21c0*/  UIADD3 UR18, UR8, 0x2, URZ ;  /* 0x0000000208127890 */ /* 0x000fe2000fffe03f */
[----:B------:R-:W-:Y:S01]  /*21d0*/  CS2R R154, SRZ ;  /* 0x00000000009a7805 */ /* 0x000fe2000001ff00 */
[----:B------:R-:W-:Y:S01]  /*21e0*/  UMOV UR17, 0x80000020 ;  /* 0x8000002000117882 */ /* 0x000fe20000000000 */
        /* <DEDUP_REMOVED lines=9> */
[----:B------:R-:W-:Y:S02]  /*2280*/  CS2R R166, SRZ ;  /* 0x0000000000a67805 */ /* 0x000fe4000001ff00 */
        /* <DEDUP_REMOVED lines=39> */
[----:B------:R-:W-:-:S03]  /*2500*/  IMAD.MOV.U32 R226, RZ, RZ, RZ ;  /* 0x000000ffffe27224 */ /* 0x000fc600078e00ff */
[----:B------:R2:W-:Y:S04]  /*2510*/  STL [R1+0x1c], RZ ;  /* 0x00001cff01007387 */ /* 0x0005e80000100800 */
[----:B------:R2:W-:Y:S04]  /*2520*/  STL [R1+0x18], RZ ;  /* 0x000018ff01007387 */ /* 0x0005e80000100800 */
[----:B------:R2:W-:Y:S04]  /*2530*/  STL [R1+0x14], RZ ;  /* 0x000014ff01007387 */ /* 0x0005e80000100800 */
[----:B------:R2:W-:Y:S04]  /*2540*/  STL [R1+0x10], RZ ;  /* 0x000010ff01007387 */ /* 0x0005e80000100800 */
[----:B------:R2:W-:Y:S04]  /*2550*/  STL [R1+0xc], RZ ;  /* 0x00000cff01007387 */ /* 0x0005e80000100800 */
[----:B------:R2:W-:Y:S04]  /*2560*/  STL [R1+0x8], RZ ;  /* 0x000008ff01007387 */ /* 0x0005e80000100800 */
[----:B------:R2:W-:Y:S04]  /*2570*/  STL [R1+0x4], RZ ;  /* 0x000004ff01007387 */ /* 0x0005e80000100800 */
[----:B------:R2:W-:Y:S01]  /*2580*/  STL [R1], RZ ;  /* 0x000000ff01007387 */ /* 0x0005e20000100800 */
[----:B------:R-:W-:Y:S01]  /*2590*/  QGMMA.64x128x32.F32.E4M3.E4M3 R88, gdesc[UR16], R88 ;  /* 0x01e00000105879f3 */ /* 0x000fe20008700858 */
[----:B------:R-:W-:Y:S01]  /*25a0*/  UIADD3 UR16, UR7, 0x202, URZ ;  /* 0x0000020207107890 */ /* 0x000fe2000fffe03f */
[----:B------:R-:W-:-:S02]  /*25b0*/  UMOV UR17, 0x80000020 ;  /* 0x8000002000117882 */ /* 0x000fc40000000000 */
[----:B------:R-:W-:Y:S02]  /*25c0*/  ULDC UR7, c[0x0][0x50c] ;  /* 0x0001430000077ab9 */ /* 0x000fe40000000800 */
[----:B------:R-:W-:-:S04]  /*25d0*/  UISETP.NE.AND UP0, UPT, UR7, 0x2, UPT ;  /* 0x000000020700788c */ /* 0x000fc8000bf05270 */
[----:B------:R-:W-:Y:S02]  /*25e0*/  USEL UR7, URZ, 0x1, UP0 ;  /* 0x000000013f077887 */ /* 0x000fe40008000000 */
[----:B------:R-:W-:Y:S04]  /*25f0*/  QGMMA.64x128x32.F32.E4M3.E4M3 R24, gdesc[UR16], R24, gsb0 ;  /* 0x01e00000101879f3 */ /* 0x000fe80008000818 */
[----:B------:R-:W-:-:S13]  /*2600*/  ISETP.NE.AND P0, PT, RZ, UR7, PT ;  /* 0x00000007ff007c0c */ /* 0x000fda000bf05270 */
[----:B--2---:R-:W-:Y:S05]  /*2610*/  @!P0 BRA `(.L_x_23) ;  /* 0x0000000800808947 */ /* 0x004fea0003800000 */
[----:B------:R-:W-:Y:S02]  /*2620*/  WARPGROUP.DEPBAR.LE gsb0, 0x0 ;  /* 0x00008000000079c5 */ /* 0x000fe40000010000 */
[----:B------:R-:W-:-:S01]  /*2630*/  FADD R227, RZ, R58 ;  /* 0x0000003affe37221 */ /* 0x000fc20000000000 */
[----:B------:R-:W-:Y:S01]  /*2640*/  FADD R226, RZ, R88 ;  /* 0x00000058ffe27221 */ /* 0x000fe20000000000 */
[----:B------:R-:W-:-:S01]  /*2650*/  FADD R225, RZ, R89 ;  /* 0x00000059ffe17221 */ /* 0x000fc20000000000 */
[----:B------:R-:W-:Y:S01]  /*2660*/  FADD R224, RZ, R90 ;  /* 0x0000005affe07221 */ /* 0x000fe20000000000 */
[----:B------:R-:W-:-:S01]  /*2670*/  FADD R223, RZ, R91 ;  /* 0x0000005bffdf7221 */ /* 0x000fc20000000000 */
[----:B------:R0:W-:Y:S01]  /*2680*/  STL [R1], R227 ;  /* 0x000000e301007387 */ /* 0x0001e20000100800 */
[----:B------:R-:W-:-:S01]  /*2690*/  FADD R222, RZ, R92 ;  /* 0x0000005cffde7221 */ /* 0x000fc20000000000 */
[----:B------:R-:W-:Y:S01]  /*26a0*/  FADD R221, RZ, R93 ;  /* 0x0000005dffdd7221 */ /* 0x000fe20000000000 */
[----:B------:R-:W-:-:S01]  /*26b0*/  FADD R220, RZ, R94 ;  /* 0x0000005effdc7221 */ /* 0x000fc20000000000 */
[----:B------:R-:W-:Y:S01]  /*26c0*/  FADD R219, RZ, R95 ;  /* 0x0000005fffdb7221 */ /* 0x000fe20000000000 */
[----:B------:R-:W-:-:S01]  /*26d0*/  FADD R218, RZ, R96 ;  /* 0x00000060ffda7221 */ /* 0x000fc20000000000 */
[----:B------:R-:W-:Y:S01]  /*26e0*/  FADD R217, RZ, R97 ;  /* 0x00000061ffd97221 */ /* 0x000fe20000000000 */
[----:B------:R-:W-:-:S01]  /*26f0*/  FADD R216, RZ, R98 ;  /* 0x00000062ffd87221 */ /* 0x000fc20000000000 */
[----:B------:R-:W-:Y:S01]  /*2700*/  FADD R215, RZ, R99 ;  /* 0x00000063ffd77221 */ /* 0x000fe20000000000 */
[----:B------:R-:W-:-:S01]  /*2710*/  FADD R214, RZ, R100 ;  /* 0x00000064ffd67221 */ /* 0x000fc20000000000 */
[----:B0-----:R-:W-:Y:S01]  /*2720*/  FADD R227, RZ, R59 ;  /* 0x0000003bffe37221 */ /* 0x001fe20000000000 */
[----:B------:R-:W-:-:S01]  /*2730*/  FADD R213, RZ, R101 ;  /* 0x00000065ffd57221 */ /* 0x000fc20000000000 */
[----:B------:R-:W-:Y:S01]  /*2740*/  FADD R212, RZ, R102 ;  /* 0x00000066ffd47221 */ /* 0x000fe20000000000 */
[----:B------:R-:W-:-:S01]  /*2750*/  FADD R211, RZ, R103 ;  /* 0x00000067ffd37221 */ /* 0x000fc20000000000 */
[----:B------:R-:W-:Y:S01]  /*2760*/  FADD R210, RZ, R104 ;  /* 0x00000068ffd27221 */ /* 0x000fe20000000000 */
[----:B------:R0:W-:Y:S01]  /*2770*/  STL [R1+0x4], R227 ;  /* 0x000004e301007387 */ /* 0x0001e20000100800 */
        /* <DEDUP_REMOVED lines=93> */
[----:B------:R-:W-:Y:S01]  /*2d50*/  UMOV UR6, URZ ;  /* 0x0000003f00067c82 */ /* 0x000fe20008000000 */
[----:B0-----:R-:W-:-:S05]  /*2d60*/  FADD R227, RZ, R66 ;  /* 0x00000042ffe37221 */ /* 0x001fca0000000000 */
[----:B------:R0:W-:Y:S02]  /*2d70*/  STL [R1+0x20], R227 ;  /* 0x000020e301007387 */ /* 0x0001e40000100800 */
        /* <DEDUP_REMOVED lines=42> */
.L_x_23:
[----:B------:R-:W-:-:S04]  /*3020*/  UIADD3 UR12, UR5, 0x1, URZ ;  /* 0x00000001050c7890 */ /* 0x000fc8000fffe03f */
[----:B------:R-:W-:-:S04]  /*3030*/  UISETP.NE.AND UP0, UPT, UR12, 0xb, UPT ;  /* 0x0000000b0c00788c */ /* 0x000fc8000bf05270 */
[----:B------:R-:W-:Y:S02]  /*3040*/  USEL UR8, URZ, 0x1, UP0 ;  /* 0x000000013f087887 */ /* 0x000fe40008000000 */
[----:B------:R-:W-:Y:S02]  /*3050*/  USEL UR12, UR12, URZ, UP0 ;  /* 0x0000003f0c0c7287 */ /* 0x000fe40008000000 */
[----:B------:R-:W-:-:S06]  /*3060*/  ULOP3.LUT UR8, UR4, UR8, URZ, 0x3c, !UPT ;  /* 0x0000000804087292 */ /* 0x000fcc000f8e3c3f */
[----:B0-----:R-:W-:Y:S01]  /*3070*/  IMAD.U32 R227, RZ, RZ, UR8 ;  /* 0x00000008ffe37e24 */ /* 0x001fe2000f8e00ff */
[----:B------:R-:W-:-:S06]  /*3080*/  UMOV UR8, 0x1 ;  /* 0x0000000100087882 */ /* 0x000fcc0000000000 */
.L_x_18:
[----:B------:R-:W-:-:S04]  /*3090*/  UISETP.LT.AND UP0, UPT, UR9, 0x1, UPT ;  /* 0x000000010900788c */ /* 0x000fc8000bf01270 */
[----:B------:R-:W-:-:S04]  /*30a0*/  USEL UR16, UR9, 0x1, UP0 ;  /* 0x0000000109107887 */ /* 0x000fc80008000000 */
[----:B------:R-:W-:-:S04]  /*30b0*/  UIADD3 UR16, UR9, -UR16, URZ ;  /* 0x8000001009107290 */ /* 0x000fc8000fffe03f */
[----:B------:R-:W-:-:S06]  /*30c0*/  UISETP.GE.AND UP0, UPT, UR16, 0x1, UPT ;  /* 0x000000011000788c */ /* 0x000fcc000bf06270 */
[----:B------:R-:W-:-:S13]  /*30d0*/  PLOP3.LUT P0, PT, PT, PT, UP0, 0x80, 0x0 ;  /* 0x000000000000781c */ /* 0x000fda0003f0f008 */
[----:B------:R-:W-:Y:S05]  /*30e0*/  @!P0 BRA `(.L_x_24) ;  /* 0x0000001000c48947 */ /* 0x000fea0003800000 */
[----:B------:R-:W-:Y:S01]  /*30f0*/  IMAD.U32 R228, RZ, RZ, UR16 ;  /* 0x00000010ffe47e24 */ /* 0x000fe2000f8e00ff */
[----:B------:R-:W-:Y:S01]  /*3100*/  UMOV UR24, UR5 ;  /* 0x0000000500187c82 */ /* 0x000fe20008000000 */
[----:B------:R-:W-:-:S05]  /*3110*/  ULDC UR25, c[0x0][0x50c] ;  /* 0x0001430000197ab9 */ /* 0x000fca0000000800 */
.L_x_32:
[----:B------:R-:W-:-:S06]  /*3120*/  UISETP.NE.AND UP0, UPT, UR23, 0x3, UPT ;  /* 0x000000031700788c */ /* 0x000fcc000bf05270 */
[----:B------:R-:W-:-:S13]  /*3130*/  PLOP3.LUT P1, PT, PT, PT, UP0, 0x80, 0x0 ;  /* 0x000000000000781c */ /* 0x000fda0003f2f008 */
[----:B-1---5:R-:W-:Y:S05]  /*3140*/  @!P1 BRA `(.L_x_25) ;  /* 0x0000000000049947 */ /* 0x022fea0003800000 */
[----:B------:R-:W-:Y:S01]  /*3150*/  BPT.TRAP 0x1 ;  /* 0x000000040000795c */ /* 0x000fe20000300000 */
.L_x_25:
[----:B------:R-:W0:Y:S01]  /*3160*/  S2UR UR16, SR_CgaCtaId ;  /* 0x00000000001079c3 */ /* 0x000e220000008800 */
[----:B------:R-:W-:Y:S01]  /*3170*/  UMOV UR10, 0x400 ;  /* 0x00000400000a7882 */ /* 0x000fe20000000000 */
[----:B------:R-:W-:Y:S01]  /*3180*/  SHF.L.U32 R229, R227, 0x1f, RZ ;  /* 0x0000001fe3e57819 */ /* 0x000fe200000006ff */
[----:B0-----:R-:W-:-:S04]  /*3190*/  ULEA UR10, UR16, UR10, 0x18 ;  /* 0x0000000a100a7291 */ /* 0x001fc8000f8ec03f */
[----:B------:R-:W-:-:S09]  /*31a0*/  ULEA UR16, UR12, UR10, 0x3 ;  /* 0x0000000a0c107291 */ /* 0x000fd2000f8e183f */
[----:B------:R0:W1:Y:S01]  /*31b0*/  SYNCS.PHASECHK.TRANS64.TRYWAIT P0, [UR16], R229 ;  /* 0x000000e5ff0075a7 */ /* 0x0000620008000150 */
[----:B------:R-:W-:Y:S05]  /*31c0*/  @!P1 BRA `(.L_x_26) ;  /* 0x0000000000049947 */ /* 0x000fea0003800000 */
[----:B------:R-:W-:Y:S01]  /*31d0*/  BPT.TRAP 0x1 ;  /* 0x000000040000795c */ /* 0x000fe20000300000 */
.L_x_26:
[----:B-1----:R-:W-:Y:S05]  /*31e0*/  @P0 BRA `(.L_x_27) ;  /* 0x0000000000080947 */ /* 0x002fea0003800000 */
[----:B------:R-:W1:Y:S02]  /*31f0*/  SYNCS.PHASECHK.TRANS64.TRYWAIT P0, [UR16], R229 ;  /* 0x000000e5ff0075a7 */ /* 0x000e640008000150 */
[----:B-1----:R-:W-:Y:S05]  /*3200*/  @!P0 BRA `(.L_x_28) ;  /* 0x000000d800188947 */ /* 0x002fea0003800000 */
.L_x_27:
[----:B------:R-:W-:Y:S01]  /*3210*/  UIADD3 UR16, UR10, 0x21180, URZ ;  /* 0x000211800a107890 */ /* 0x000fe2000fffe03f */
[----:B------:R-:W-:Y:S01]  /*3220*/  WARPGROUP.ARRIVE ;  /* 0x00000000000079c5 */ /* 0x000fe20000000000 */
[----:B------:R-:W-:Y:S02]  /*3230*/  UISETP.NE.AND UP0, UPT, UR7, URZ, UPT ;  /* 0x0000003f0700728c */ /* 0x000fe4000bf05270 */
[----:B------:R-:W-:Y:S02]  /*3240*/  USHF.R.U32.HI UR16, URZ, 0x4, UR16 ;  /* 0x000000043f107899 */ /* 0x000fe40008011610 */
[----:B------:R-:W-:Y:S02]  /*3250*/  USEL UR8, UR8, URZ, !UP0 ;  /* 0x0000003f08087287 */ /* 0x000fe4000c000000 */
[----:B------:R-:W-:Y:S02]  /*3260*/  ULOP3.LUT UR16, UR16, 0x3fff, URZ, 0xc0, !UPT ;  /* 0x00003fff10107892 */ /* 0x000fe4000f8ec03f */
[----:B------:R-:W-:-:S02]  /*3270*/  UISETP.NE.U32.AND UP0, UPT, UR8, URZ, UPT ;  /* 0x0000003f0800728c */ /* 0x000fc4000bf05070 */
[----:B------:R-:W-:Y:S02]  /*3280*/  ULOP3.LUT UR7, UR11, 0x10000, URZ, 0xfc, !UPT ;  /* 0x000100000b077892 */ /* 0x000fe4000f8efc3f */
[----:B------:R-:W-:Y:S02]  /*3290*/  ULOP3.LUT UR8, UR16, 0x10000, URZ, 0xfc, !UPT ;  /* 0x0001000010087892 */ /* 0x000fe4000f8efc3f */
[----:B------:R-:W-:Y:S02]  /*32a0*/  UIMAD UR7, UR12, 0x300, UR7 ;  /* 0x000003000c0778a4 */ /* 0x000fe4000f8e0207 */
[----:B------:R-:W-:Y:S01]  /*32b0*/  ULEA UR8, UR12, UR8, 0x9 ;  /* 0x000000080c087291 */ /* 0x000fe2000f8e483f */
[----:B------:R-:W-:Y:S01]  /*32c0*/  UMOV UR17, 0x80000020 ;  /* 0x8000002000117882 */ /* 0x000fe20000000000 */
[----:B------:R-:W-:Y:S01]  /*32d0*/  UMOV UR19, 0x80000020 ;  /* 0x8000002000137882 */ /* 0x000fe20000000000 */
[----:B------:R-:W-:Y:S02]  /*32e0*/  UIADD3 UR6, UR6, 0x2, URZ ;  /* 0x0000000206067890 */ /* 0x000fe4000fffe03f */
[----:B------:R-:W-:-:S02]  /*32f0*/  UMOV UR16, UR7 ;  /* 0x0000000700107c82 */ /* 0x000fc40008000000 */
[----:B------:R-:W-:Y:S02]  /*3300*/  UMOV UR18, UR8 ;  /* 0x0000000800127c82 */ /* 0x000fe40008000000 */
[----:B------:R-:W-:Y:S01]  /*3310*/  QGMMA.64x128x32.F32.E4M3.E4M3 R88, gdesc[UR16], R88, UP0 ;  /* 0x01e00000105879f3 */ /* 0x000fe2000bf00858 */
[----:B------:R-:W-:Y:S01]  /*3320*/  UIADD3 UR16, UR7, 0x200, URZ ;  /* 0x0000020007107890 */ /* 0x000fe2000fffe03f */
[----:B------:R-:W-:-:S10]  /*3330*/  UMOV UR17, 0x80000020 ;  /* 0x8000002000117882 */ /* 0x000fd40000000000 */
[----:B------:R-:W-:Y:S01]  /*3340*/  QGMMA.64x128x32.F32.E4M3.E4M3 R24, gdesc[UR16], R24, UP0 ;  /* 0x01e00000101879f3 */ /* 0x000fe2000bf00818 */
[----:B------:R-:W-:Y:S02]  /*3350*/  UIADD3 UR16, UR7, 0x2, URZ ;  /* 0x0000000207107890 */ /* 0x000fe4000fffe03f */
[----:B------:R-:W-:Y:S01]  /*3360*/  UIADD3 UR18, UR8, 0x2, URZ ;  /* 0x0000000208127890 */ /* 0x000fe2000fffe03f */
[----:B------:R-:W-:Y:S01]  /*3370*/  UMOV UR17, 0x80000020 ;  /* 0x8000002000117882 */ /* 0x000fe20000000000 */
[----:B------:R-:W-:Y:S01]  /*3380*/  UMOV UR19, 0x80000020 ;  /* 0x8000002000137882 */ /* 0x000fe20000000000 */
[----:B------:R-:W-:-:S06]  /*3390*/  UISETP.NE.AND UP0, UPT, UR6, UR25, UPT ;  /* 0x000000190600728c */ /* 0x000fcc000bf05270 */
[----:B------:R-:W-:Y:S01]  /*33a0*/  QGMMA.64x128x32.F32.E4M3.E4M3 R88, gdesc[UR16], R88 ;  /* 0x01e00000105879f3 */ /* 0x000fe20008700858 */
[----:B------:R-:W-:Y:S01]  /*33b0*/  UIADD3 UR16, UR7, 0x202, URZ ;  /* 0x0000020207107890 */ /* 0x000fe2000fffe03f */
[----:B------:R-:W-:Y:S01]  /*33c0*/  UMOV UR17, 0x80000020 ;  /* 0x8000002000117882 */ /* 0x000fe20000000000 */
[----:B------:R-:W-:-:S06]  /*33d0*/  USEL UR7, URZ, 0x1, UP0 ;  /* 0x000000013f077887 */ /* 0x000fcc0008000000 */
[----:B------:R-:W-:-:S03]  /*33e0*/  ISETP.NE.AND P0, PT, RZ, UR7, PT ;  /* 0x00000007ff007c0c */ /* 0x000fc6000bf05270 */
[----:B------:R-:W-:Y:S03]  /*33f0*/  QGMMA.64x128x32.F32.E4M3.E4M3 R24, gdesc[UR16], R24, gsb0 ;  /* 0x01e00000101879f3 */ /* 0x000fe60008000818 */
[----:B------:R-:W-:-:S07]  /*3400*/  WARPGROUP.DEPBAR.LE gsb0, 0x1 ;  /* 0x00008000000079c5 */ /* 0x000fce0000010100 */
[----:B------:R-:W-:Y:S05]  /*3410*/  @!P0 BRA `(.L_x_29) ;  /* 0x0000000c00808947 */ /* 0x000fea0003800000 */
[----:B------:R-:W-:Y:S02]  /*3420*/  WARPGROUP.DEPBAR.LE gsb0, 0x0 ;  /* 0x00008000000079c5 */ /* 0x000fe40000010000 */
[----:B------:R-:W-:-:S01]  /*3430*/  FADD R226, R88, R226 ;  /* 0x000000e258e27221 */ /* 0x000fc20000000000 */
[----:B------:R-:W-:Y:S01]  /*3440*/  FADD R225, R89, R225 ;  /* 0x000000e159e17221 */ /* 0x000fe20000000000 */
[----:B------:R1:W-:Y:S01]  /*3450*/  STL [R1+0x90], R227 ;  /* 0x000090e301007387 */ /* 0x0003e20000100800 */
[----:B------:R-:W-:-:S01]  /*3460*/  FADD R224, R90, R224 ;  /* 0x000000e05ae07221 */ /* 0x000fc20000000000 */
[----:B------:R-:W-:Y:S01]  /*3470*/  FADD R223, R91, R223 ;  /* 0x000000df5bdf7221 */ /* 0x000fe20000000000 */
[----:B------:R-:W-:-:S01]  /*3480*/  FADD R222, R92, R222 ;  /* 0x000000de5cde7221 */ /* 0x000fc20000000000 */
[----:B------:R-:W-:Y:S01]  /*3490*/  FADD R221, R93, R221 ;  /* 0x000000dd5ddd7221 */ /* 0x000fe20000000000 */
[----:B-1----:R-:W2:Y:S04]  /*34a0*/  LDL.LU R227, [R1+0x30] ;  /* 0x0000300001e37983 */ /* 0x002ea80000300800 */
[----:B------:R1:W-:Y:S01]  /*34b0*/  STL [R1+0x94], R226 ;  /* 0x000094e201007387 */ /* 0x0003e20000100800 */
[----:B------:R-:W-:-:S01]  /*34c0*/  FADD R220, R94, R220 ;  /* 0x000000dc5edc7221 */ /* 0x000fc20000000000 */
[----:B------:R-:W-:-:S02]  /*34d0*/  FADD R219, R95, R219 ;  /* 0x000000db5fdb7221 */ /* 0x000fc40000000000 */
[----:B-1----:R-:W3:Y:S04]  /*34e0*/  LDL.LU R226, [R1+0x2c] ;  /* 0x00002c0001e27983 */ /* 0x002ee80000300800 */
[----:B------:R1:W-:Y:S01]  /*34f0*/  STL [R1+0x98], R225 ;  /* 0x000098e101007387 */ /* 0x0003e20000100800 */
[----:B------:R-:W-:-:S03]  /*3500*/  FADD R218, R96, R218 ;  /* 0x000000da60da7221 */ /* 0x000fc60000000000 */
[----:B-1----:R-:W4:Y:S04]  /*3510*/  LDL.LU R225, [R1+0x28] ;  /* 0x0000280001e17983 */ /* 0x002f280000300800 */
        /* <DEDUP_REMOVED lines=9> */
[----:B------:R1:W-:Y:S04]  /*35b0*/  STL [R1+0xa8], R221 ;  /* 0x0000a8dd01007387 */ /* 0x0003e80000100800 */
        /* <DEDUP_REMOVED lines=12> */
[----:B-1----:R-:W4:Y:S01]  /*3680*/  LDL.LU R215, [R1] ;  /* 0x0000000001d77983 */ /* 0x002f220000300800 */
[----:B------:R-:W-:-:S01]  /*3690*/  FADD R214, R100, R214 ;  /* 0x000000d664d67221 */ /* 0x000fc20000000000 */
[----:B------:R-:W-:Y:S01]  /*36a0*/  FADD R213, R101, R213 ;  /* 0x000000d565d57221 */ /* 0x000fe20000000000 */
[----:B------:R-:W-:-:S01]  /*36b0*/  FADD R212, R102, R212 ;  /* 0x000000d466d47221 */ /* 0x000fc20000000000 */
[----:B------:R-:W-:Y:S01]  /*36c0*/  FADD R211, R103, R211 ;  /* 0x000000d367d37221 */ /* 0x000fe20000000000 */
[----:B------:R-:W-:-:S01]  /*36d0*/  FADD R210, R104, R210 ;  /* 0x000000d268d27221 */ /* 0x000fc20000000000 */
[----:B------:R-:W-:Y:S01]  /*36e0*/  STL [R1+0xc4], R214 ;  /* 0x0000c4d601007387 */ /* 0x000fe20000100800 */
        /* <DEDUP_REMOVED lines=11> */
[----:B------:R1:W-:Y:S01]  /*37a0*/  STL [R1+0xd0], R211 ;  /* 0x0000d0d301007387 */ /* 0x0003e20000100800 */
[----:B------:R-:W-:-:S01]  /*37b0*/  FADD R200, R114, R200 ;  /* 0x000000c872c87221 */ /* 0x000fc20000000000 */
[----:B------:R-:W-:Y:S01]  /*37c0*/  FADD R199, R115, R199 ;  /* 0x000000c773c77221 */ /* 0x000fe20000000000 */
        /* <DEDUP_REMOVED lines=69> */
[----:B-----5:R-:W-:Y:S01]  /*3c20*/  FADD R0, R57, R0 ;  /* 0x0000000039007221 */ /* 0x020fe20000000000 */
[----:B--2---:R-:W-:-:S01]  /*3c30*/  FADD R227, R70, R227 ;  /* 0x000000e346e37221 */ /* 0x004fc20000000000 */
[----:B---3--:R-:W-:Y:S01]  /*3c40*/  FADD R226, R69, R226 ;  /* 0x000000e245e27221 */ /* 0x008fe20000000000 */
[----:B----4-:R-:W-:-:S01]  /*3c50*/  FADD R225, R68, R225 ;  /* 0x000000e144e17221 */ /* 0x010fc20000000000 */
        /* <DEDUP_REMOVED lines=9> */
[----:B------:R-:W-:-:S05]  /*3cf0*/  FADD R215, R58, R215 ;  /* 0x000000d73ad77221 */ /* 0x000fca0000000000 */
[----:B------:R2:W-:Y:S04]  /*3d00*/  STL [R1], R215 ;  /* 0x000000d701007387 */ /* 0x0005e80000100800 */
[----:B------:R3:W-:Y:S04]  /*3d10*/  STL [R1+0x4], R216 ;  /* 0x000004d801007387 */ /* 0x0007e80000100800 */
        /* <DEDUP_REMOVED lines=8> */
[----:B-1----:R-:W4:Y:S04]  /*3da0*/  LDL.LU R211, [R1+0x34] ;  /* 0x0000340001d37983 */ /* 0x002f280000300800 */
[----:B------:R1:W-:Y:S04]  /*3db0*/  STL [R1+0x28], R225 ;  /* 0x000028e101007387 */ /* 0x0003e80000100800 */
[----:B------:R-:W4:Y:S04]  /*3dc0*/  LDL.LU R212, [R1+0x38] ;  /* 0x0000380001d47983 */ /* 0x000f280000300800 */
[----:B------:R1:W-:Y:S04]  /*3dd0*/  STL [R1+0x2c], R226 ;  /* 0x00002ce201007387 */ /* 0x0003e80000100800 */
[----:B------:R-:W4:Y:S04]  /*3de0*/  LDL.LU R213, [R1+0x3c] ;  /* 0x00003c0001d57983 */ /* 0x000f280000300800 */
[----:B------:R1:W-:Y:S04]  /*3df0*/  STL [R1+0x30], R227 ;  /* 0x000030e301007387 */ /* 0x0003e80000100800 */
[----:B------:R-:W4:Y:S04]  /*3e00*/  LDL.LU R214, [R1+0x40] ;  /* 0x0000400001d67983 */ /* 0x000f280000300800 */
[----:B--2---:R-:W2:Y:S04]  /*3e10*/  LDL.LU R215, [R1+0x44] ;  /* 0x0000440001d77983 */ /* 0x004ea80000300800 */
[----:B---3--:R-:W3:Y:S04]  /*3e20*/  LDL.LU R216, [R1+0x48] ;  /* 0x0000480001d87983 */ /* 0x008ee80000300800 */
[----:B----4-:R-:W4:Y:S04]  /*3e30*/  LDL.LU R217, [R1+0x4c] ;  /* 0x00004c0001d97983 */ /* 0x010f280000300800 */
[----:B0-----:R-:W4:Y:S04]  /*3e40*/  LDL.LU R218, [R1+0x50] ;  /* 0x0000500001da7983 */ /* 0x001f280000300800 */
[----:B------:R-:W4:Y:S04]  /*3e50*/  LDL.LU R219, [R1+0x54] ;  /* 0x0000540001db7983 */ /* 0x000f280000300800 */
[----:B------:R-:W4:Y:S04]  /*3e60*/  LDL.LU R220, [R1+0x58] ;  /* 0x0000580001dc7983 */ /* 0x000f280000300800 */
[----:B------:R-:W4:Y:S04]  /*3e70*/  LDL.LU R221, [R1+0x5c] ;  /* 0x00005c0001dd7983 */ /* 0x000f280000300800 */
[----:B------:R-:W4:Y:S04]  /*3e80*/  LDL.LU R222, [R1+0x60] ;  /* 0x0000600001de7983 */ /* 0x000f280000300800 */
[----:B------:R-:W4:Y:S04]  /*3e90*/  LDL.LU R223, [R1+0x64] ;  /* 0x0000640001df7983 */ /* 0x000f280000300800 */
[----:B------:R-:W4:Y:S04]  /*3ea0*/  LDL.LU R224, [R1+0x68] ;  /* 0x0000680001e07983 */ /* 0x000f280000300800 */
[----:B-1----:R-:W4:Y:S04]  /*3eb0*/  LDL.LU R225, [R1+0x6c] ;  /* 0x00006c0001e17983 */ /* 0x002f280000300800 */
[----:B------:R-:W4:Y:S04]  /*3ec0*/  LDL.LU R226, [R1+0x70] ;  /* 0x0000700001e27983 */ /* 0x000f280000300800 */
[----:B------:R-:W4:Y:S01]  /*3ed0*/  LDL.LU R227, [R1+0x74] ;  /* 0x0000740001e37983 */ /* 0x000f220000300800 */
[----:B------:R-:W-:-:S05]  /*3ee0*/  FADD R211, R71, R211 ;  /* 0x000000d347d37221 */ /* 0x000fca0000000000 */
[----:B------:R0:W-:Y:S01]  /*3ef0*/  STL [R1+0x34], R211 ;  /* 0x000034d301007387 */ /* 0x0001e20000100800 */
[----:B------:R-:W-:-:S03]  /*3f00*/  FADD R212, R72, R212 ;  /* 0x000000d448d47221 */ /* 0x000fc60000000000 */
[----:B0-----:R1:W5:Y:S01]  /*3f10*/  LDL.LU R211, [R1+0xd0] ;  /* 0x0000d00001d37983 */ /* 0x0013620000300800 */
[----:B------:R-:W-:-:S03]  /*3f20*/  FADD R213, R73, R213 ;  /* 0x000000d549d57221 */ /* 0x000fc60000000000 */
[----:B------:R0:W-:Y:S01]  /*3f30*/  STL [R1+0x38], R212 ;  /* 0x000038d401007387 */ /* 0x0001e20000100800 */
[----:B------:R-:W-:-:S01]  /*3f40*/  FADD R214, R74, R214 ;  /* 0x000000d64ad67221 */ /* 0x000fc20000000000 */
[----:B--2---:R-:W-:Y:S02]  /*3f50*/  FADD R215, R75, R215 ;  /* 0x000000d74bd77221 */ /* 0x004fe40000000000 */
[----:B0-----:R1:W5:Y:S01]  /*3f60*/  LDL.LU R212, [R1+0xcc] ;  /* 0x0000cc0001d47983 */ /* 0x0013620000300800 */
[----:B---3--:R-:W-:-:S03]  /*3f70*/  FADD R216, R76, R216 ;  /* 0x000000d84cd87221 */ /* 0x008fc60000000000 */
[----:B------:R0:W-:Y:S01]  /*3f80*/  STL [R1+0x3c], R213 ;  /* 0x00003cd501007387 */ /* 0x0001e20000100800 */
[----:B----4-:R-:W-:-:S03]  /*3f90*/  FADD R217, R77, R217 ;  /* 0x000000d94dd97221 */ /* 0x010fc60000000000 */
[----:B0-----:R1:W5:Y:S01]  /*3fa0*/  LDL.LU R213, [R1+0xc8] ;  /* 0x0000c80001d57983 */ /* 0x0013620000300800 */
[----:B------:R-:W-:-:S03]  /*3fb0*/  FADD R218, R78, R218 ;  /* 0x000000da4eda7221 */ /* 0x000fc60000000000 */
[----:B------:R0:W-:Y:S01]  /*3fc0*/  STL [R1+0x40], R214 ;  /* 0x000040d601007387 */ /* 0x0001e20000100800 */
[----:B------:R-:W-:-:S01]  /*3fd0*/  FADD R219, R79, R219 ;  /* 0x000000db4fdb7221 */ /* 0x000fc20000000000 */
[----:B------:R-:W-:Y:S02]  /*3fe0*/  FADD R220, R80, R220 ;  /* 0x000000dc50dc7221 */ /* 0x000fe40000000000 */
[----:B0-----:R1:W5:Y:S04]  /*3ff0*/  LDL.LU R214, [R1+0xc4] ;  /* 0x0000c40001d67983 */ /* 0x0013680000300800 */
[----:B------:R0:W-:Y:S01]  /*4000*/  STL [R1+0x44], R215 ;  /* 0x000044d701007387 */ /* 0x0001e20000100800 */
[----:B------:R-:W-:-:S01]  /*4010*/  FADD R221, R81, R221 ;  /* 0x000000dd51dd7221 */ /* 0x000fc20000000000 */
[----:B------:R-:W-:-:S02]  /*4020*/  FADD R222, R82, R222 ;  /* 0x000000de52de7221 */ /* 0x000fc40000000000 */
[----:B0-----:R1:W5:Y:S04]  /*4030*/  LDL.LU R215, [R1+0xc0] ;  /* 0x0000c00001d77983 */ /* 0x0013680000300800 */
[----:B------:R0:W-:Y:S01]  /*4040*/  STL [R1+0x48], R216 ;  /* 0x000048d801007387 */ /* 0x0001e20000100800 */
[----:B------:R-:W-:-:S03]  /*4050*/  FADD R223, R83, R223 ;  /* 0x000000df53df7221 */ /* 0x000fc60000000000 */
        /* <DEDUP_REMOVED lines=13> */
[----:B------:R0:W-:Y:S04]  /*4130*/  STL [R1+0x5c], R221 ;  /* 0x00005cdd01007387 */ /* 0x0001e80000100800 */
        /* <DEDUP_REMOVED lines=12> */
[----:B0-----:R1:W5:Y:S01]  /*4200*/  LDL.LU R227, [R1+0x90] ;  /* 0x0000900001e37983 */ /* 0x0013620000300800 */
[----:B------:R-:W-:-:S05]  /*4210*/  UMOV UR6, URZ ;  /* 0x0000003f00067c82 */ /* 0x000fca0008000000 */
.L_x_29:
[----:B------:R-:W-:Y:S05]  /*4220*/  @!P1 BRA `(.L_x_30) ;  /* 0x0000000000049947 */ /* 0x000fea0003800000 */
[----:B------:R-:W-:Y:S01]  /*4230*/  BPT.TRAP 0x1 ;  /* 0x000000040000795c */ /* 0x000fe20000300000 */
.L_x_30:
[----:B------:R2:W-:Y:S04]  /*4240*/  STL [R1+0x94], R2 ;  /* 0x0000940201007387 */ /* 0x0005e80000100800 */
[----:B--2---:R-:W2:Y:S04]  /*4250*/  LDL R2, [R1+0x78] ;  /* 0x0000780001027983 */ /* 0x004ea80000100800 */
[----:B-----5:R3:W-:Y:S04]  /*4260*/  STL [R1+0x90], R0 ;  /* 0x0000900001007387 */ /* 0x0207e80000100800 */
[----:B---3--:R-:W3:Y:S01]  /*4270*/  LDL R0, [R1+0x7c] ;  /* 0x00007c0001007983 */ /* 0x008ee20000100800 */
[----:B0-----:R-:W-:Y:S01]  /*4280*/  IMAD.U32 R229, RZ, RZ, UR24 ;  /* 0x00000018ffe57e24 */ /* 0x001fe2000f8e00ff */
[----:B--2---:R-:W-:-:S02]  /*4290*/  ISETP.NE.AND P0, PT, R2, RZ, PT ;  /* 0x000000ff0200720c */ /* 0x004fc40003f05270 */
[----:B------:R0:W5:Y:S11]  /*42a0*/  LDL.LU R2, [R1+0x94] ;  /* 0x0000940001027983 */ /* 0x0001760000300800 */
[----:B------:R-:W-:-:S05]  /*42b0*/  @P0 LEA R229, R229, UR10, 0x3 ;  /* 0x0000000ae5e50c11 */ /* 0x000fca000f8e18ff */
[----:B------:R-:W-:-:S05]  /*42c0*/  @P0 VIADD R229, R229, 0x58 ;  /* 0x00000058e5e50836 */ /* 0x000fca0000000000 */
[----:B---3--:R-:W-:Y:S02]  /*42d0*/  @P0 PRMT R229, R0, 0x654, R229 ;  /* 0x0000065400e50816 */ /* 0x008fe400000000e5 */
[----:B------:R0:W5:Y:S01]  /*42e0*/  LDL.LU R0, [R1+0x90] ;  /* 0x0000900001007983 */ /* 0x0001620000300800 */
[----:B------:R-:W-:Y:S01]  /*42f0*/  UISETP.GT.U32.AND UP0, UPT, UR13, 0x1, UPT ;  /* 0x000000010d00788c */ /* 0x000fe2000bf04070 */
[----:B------:R0:W-:Y:S05]  /*4300*/  @P0 SYNCS.ARRIVE.TRANS64.RED.A1T0 RZ, [R229+URZ], RZ ;  /* 0x000000ffe5ff09a7 */ /* 0x0001ea000810043f */
[----:B------:R-:W-:-:S13]  /*4310*/  PLOP3.LUT P0, PT, PT, PT, UP0, 0x80, 0x0 ;  /* 0x000000000000781c */ /* 0x000fda0003f0f008 */
[----:B0-----:R-:W-:Y:S05]  /*4320*/  @P0 BRA `(.L_x_31) ;  /* 0x0000000000040947 */ /* 0x001fea0003800000 */
[----:B------:R-:W-:Y:S01]  /*4330*/  BPT.TRAP 0x1 ;  /* 0x000000040000795c */ /* 0x000fe20000300000 */
.L_x_31:
[----:B------:R-:W-:Y:S01]  /*4340*/  UIADD3 UR12, UR12, 0x1, URZ ;  /* 0x000000010c0c7890 */ /* 0x000fe2000fffe03f */
[C---:B------:R-:W-:Y:S01]  /*4350*/  ISETP.GT.AND P0, PT, R228.reuse, 0x1, PT ;  /* 0x00000001e400780c */ /* 0x040fe20003f04270 */
[----:B------:R-:W-:Y:S01]  /*4360*/  UIADD3 UR24, UR24, 0x1, URZ ;  /* 0x0000000118187890 */ /* 0x000fe2000fffe03f */
[----:B------:R-:W-:Y:S01]  /*4370*/  VIADD R228, R228, 0xffffffff ;  /* 0xffffffffe4e47836 */ /* 0x000fe20000000000 */
[----:B------:R-:W-:Y:S02]  /*4380*/  UISETP.NE.AND UP0, UPT, UR12, 0xb, UPT ;  /* 0x0000000b0c00788c */ /* 0x000fe4000bf05270 */
[----:B------:R-:W-:Y:S02]  /*4390*/  UISETP.NE.AND UP1, UPT, UR24, 0xb, UPT ;  /* 0x0000000b1800788c */ /* 0x000fe4000bf25270 */
[----:B------:R-:W-:Y:S02]  /*43a0*/  USEL UR8, URZ, 0x1, UP0 ;  /* 0x000000013f087887 */ /* 0x000fe40008000000 */
[----:B------:R-:W-:-:S02]  /*43b0*/  USEL UR12, UR12, URZ, UP0 ;  /* 0x0000003f0c0c7287 */ /* 0x000fc40008000000 */
[----:B------:R-:W-:Y:S02]  /*43c0*/  USEL UR24, UR24, URZ, UP1 ;  /* 0x0000003f18187287 */ /* 0x000fe40008800000 */
[----:B------:R-:W-:Y:S01]  /*43d0*/  LOP3.LUT R227, R227, UR8, RZ, 0x3c, !PT ;  /* 0x00000008e3e37c12 */ /* 0x000fe2000f8e3cff */
[----:B------:R-:W-:Y:S01]  /*43e0*/  UMOV UR8, 0x1 ;  /* 0x0000000100087882 */ /* 0x000fe20000000000 */
[----:B------:R-:W-:Y:S08]  /*43f0*/  @P0 BRA `(.L_x_32) ;  /* 0xffffffec00480947 */ /* 0x000ff0000383ffff */
.L_x_24:
[----:B------:R-:W-:-:S04]  /*4400*/  UISETP.NE.AND UP0, UPT, UR6, URZ, UPT ;  /* 0x0000003f0600728c */ /* 0x000fc8000bf05270 */
[----:B------:R-:W-:-:S06]  /*4410*/  USEL UR6, URZ, 0x1, !UP0 ;  /* 0x000000013f067887 */ /* 0x000fcc000c000000 */
[----:B------:R-:W-:-:S13]  /*4420*/  ISETP.NE.AND P0, PT, RZ, UR6, PT ;  /* 0x00000006ff007c0c */ /* 0x000fda000bf05270 */
[----:B------:R-:W-:Y:S05]  /*4430*/  @!P0 BRA `(.L_x_33) ;  /* 0x0000000c00dc8947 */ /* 0x000fea0003800000 */
[----:B------:R-:W2:Y:S04]  /*4440*/  LDL.LU R227, [R1+0x74] ;  /* 0x0000740001e37983 */ /* 0x000ea80000300800 */
[----:B--2---:R0:W-:Y:S04]  /*4450*/  STL [R1+0x90], R227 ;  /* 0x000090e301007387 */ /* 0x0041e80000100800 */
[----:B0-----:R-:W2:Y:S04]  /*4460*/  LDL.LU R227, [R1+0x70] ;  /* 0x0000700001e37983 */ /* 0x001ea80000300800 */
        /* <DEDUP_REMOVED lines=55> */
[----:B0-----:R-:W2:Y:S01]  /*47e0*/  LDL.LU R227, [R1] ;  /* 0x0000000001e37983 */ /* 0x001ea20000300800 */
[----:B------:R-:W-:-:S02]  /*47f0*/  WARPGROUP.DEPBAR.LE gsb0, 0x0 ;  /* 0x00008000000079c5 */ /* 0x000fc40000010000 */
[----:B------:R-:W-:Y:S01]  /*4800*/  FADD R226, R88, R226 ;  /* 0x000000e258e27221 */ /* 0x000fe20000000000 */
        /* <DEDUP_REMOVED lines=95> */
[----:B-----5:R-:W-:Y:S01]  /*4e00*/  FADD R2, R56, R2 ;  /* 0x0000000238027221 */ /* 0x020fe20000000000 */
[----:B------:R-:W-:Y:S01]  /*4e10*/  FADD R0, R57, R0 ;  /* 0x0000000039007221 */ /* 0x000fe20000000000 */
[----:B--2---:R-:W-:-:S05]  /*4e20*/  FADD R227, R58, R227 ;  /* 0x000000e33ae37221 */ /* 0x004fca0000000000 */
[----:B------:R0:W-:Y:S04]  /*4e30*/  STL [R1], R227 ;  /* 0x000000e301007387 */ /* 0x0001e80000100800 */
[----:B0-----:R-:W2:Y:S02]  /*4e40*/  LDL.LU R227, [R1+0x100] ;  /* 0x0001000001e37983 */ /* 0x001ea40000300800 */
[----:B--2---:R-:W-:-:S05]  /*4e50*/  FADD R227, R59, R227 ;  /* 0x000000e33be37221 */ /* 0x004fca0000000000 */
[----:B------:R0:W-:Y:S04]  /*4e60*/  STL [R1+0x4], R227 ;  /* 0x000004e301007387 */ /* 0x0001e80000100800 */
        /* <DEDUP_REMOVED lines=83> */
[----:B------:R0:W-:Y:S02]  /*53a0*/  STL [R1+0x74], R227 ;  /* 0x000074e301007387 */ /* 0x0001e40000100800 */
.L_x_33:
[----:B------:R-:W-:Y:S02]  /*53b0*/  WARPGROUP.DEPBAR.LE gsb0, 0x0 ;  /* 0x00008000000079c5 */ /* 0x000fe40000010000 */
[----:B------:R-:W2:Y:S02]  /*53c0*/  LDC R24, c[0x0][0x28c] ;  /* 0x0000a300ff187b82 */ /* 0x000ea40000000800 */
[----:B--2---:R-:W-:-:S13]  /*53d0*/  ISETP.GE.AND P0, PT, R24, 0x1, PT ;  /* 0x000000011800780c */ /* 0x004fda0003f06270 */
[----:B------:R-:W-:Y:S05]  /*53e0*/  @!P0 BRA `(.L_x_34) ;  /* 0x0000000000648947 */ /* 0x000fea0003800000 */
[----:B------:R-:W-:-:S06]  /*53f0*/  UISETP.NE.AND UP0, UPT, UR23, 0x3, UPT ;  /* 0x000000031700788c */ /* 0x000fcc000bf05270 */
[----:B------:R-:W-:-:S13]  /*5400*/  PLOP3.LUT P0, PT, PT, PT, UP0, 0x80, 0x0 ;  /* 0x000000000000781c */ /* 0x000fda0003f0f008 */
[----:B------:R-:W-:Y:S05]  /*5410*/  @!P0 BRA `(.L_x_35) ;  /* 0x0000000000048947 */ /* 0x000fea0003800000 */
[----:B------:R-:W-:Y:S01]  /*5420*/  BPT.TRAP 0x1 ;  /* 0x000000040000795c */ /* 0x000fe20000300000 */
.L_x_35:
[----:B0-----:R-:W2:Y:S01]  /*5430*/  LDL R227, [R1+0x78] ;  /* 0x0000780001e37983 */ /* 0x001ea20000100800 */
[----:B------:R-:W-:Y:S01]  /*5440*/  BSSY B0, `(.L_x_36) ;  /* 0x000000f000007945 */ /* 0x000fe20003800000 */
[----:B--2---:R-:W-:-:S13]  /*5450*/  ISETP.NE.AND P0, PT, R227, RZ, PT ;  /* 0x000000ffe300720c */ /* 0x004fda0003f05270 */
[----:B------:R-:W-:Y:S05]  /*5460*/  @!P0 BRA `(.L_x_37) ;  /* 0x0000000000308947 */ /* 0x000fea0003800000 */
[----:B------:R-:W2:Y:S01]  /*5470*/  LDL R227, [R1+0x7c] ;  /* 0x00007c0001e37983 */ /* 0x000ea20000100800 */
[----:B------:R-:W-:-:S04]  /*5480*/  UISETP.LT.AND UP0, UPT, UR9, 0x1, UPT ;  /* 0x000000010900788c */ /* 0x000fc8000bf01270 */
[----:B------:R-:W-:-:S04]  /*5490*/  USEL UR8, UR9, 0x1, UP0 ;  /* 0x0000000109087887 */ /* 0x000fc80008000000 */
[----:B------:R-:W-:-:S04]  /*54a0*/  UIADD3 UR8, UR5, UR9, -UR8 ;  /* 0x0000000905087290 */ /* 0x000fc8000fffe808 */
[----:B------:R-:W-:-:S04]  /*54b0*/  UIMAD.WIDE.U32 UR6, UR8, -0x45d1745d, URZ ;  /* 0xba2e8ba3080678a5 */ /* 0x000fc8000f8e003f */
[----:B------:R-:W-:-:S04]  /*54c0*/  USHF.R.U32.HI UR6, URZ, 0x3, UR7 ;  /* 0x000000033f067899 */ /* 0x000fc80008011607 */
[----:B------:R-:W-:-:S04]  /*54d0*/  UIMAD UR8, UR6, -0xb, UR8 ;  /* 0xfffffff5060878a4 */ /* 0x000fc8000f8e0208 */
[----:B------:R-:W-:-:S04]  /*54e0*/  ULEA UR8, UR8, UR10, 0x3 ;  /* 0x0000000a08087291 */ /* 0x000fc8000f8e183f */
[----:B------:R-:W-:-:S06]  /*54f0*/  UIADD3 UR8, UR8, 0x58, URZ ;  /* 0x0000005808087890 */ /* 0x000fcc000fffe03f */
[----:B------:R-:W-:-:S05]  /*5500*/  IMAD.U32 R24, RZ, RZ, UR8 ;  /* 0x00000008ff187e24 */ /* 0x000fca000f8e00ff */
[----:B--2---:R-:W-:-:S04]  /*5510*/  PRMT R24, R227, 0x654, R24 ;  /* 0x00000654e3187816 */ /* 0x004fc80000000018 */
[----:B------:R0:W-:Y:S03]  /*5520*/  SYNCS.ARRIVE.TRANS64.RED.A1T0 RZ, [R24+URZ], RZ ;  /* 0x000000ff18ff79a7 */ /* 0x0001e6000810043f */
.L_x_37:
[----:B------:R-:W-:Y:S05]  /*5530*/  BSYNC B0 ;  /* 0x0000000000007941 */ /* 0x000fea0003800000 */
.L_x_36:
[----:B------:R-:W-:-:S06]  /*5540*/  UISETP.GT.U32.AND UP0, UPT, UR13, 0x1, UPT ;  /* 0x000000010d00788c */ /* 0x000fcc000bf04070 */
[----:B------:R-:W-:-:S13]  /*5550*/  PLOP3.LUT P0, PT, PT, PT, UP0, 0x80, 0x0 ;  /* 0x000000000000781c */ /* 0x000fda0003f0f008 */
[----:B------:R-:W-:Y:S05]  /*5560*/  @P0 BRA `(.L_x_34) ;  /* 0x0000000000040947 */ /* 0x000fea0003800000 */
[----:B------:R-:W-:Y:S01]  /*5570*/  BPT.TRAP 0x1 ;  /* 0x000000040000795c */ /* 0x000fe20000300000 */
.L_x_34:
[----:B0-----:R-:W2:Y:S01]  /*5580*/  LDL.LU R227, [R1+0x8c] ;  /* 0x00008c0001e37983 */ /* 0x001ea20000300800 */
[----:B------:R-:W0:Y:S01]  /*5590*/  LDC R28, c[0x0][0x288] ;  /* 0x0000a200ff1c7b82 */ /* 0x000e220000000800 */
[----:B------:R-:W-:Y:S02]  /*55a0*/  UIADD3 UR8, UR9, UR5, URZ ;  /* 0x0000000509087290 */ /* 0x000fe4000fffe03f */
[----:B-----5:R3:W-:Y:S01]  /*55b0*/  STL [R1+0x90], R0 ;  /* 0x0000900001007387 */ /* 0x0207e20000100800 */
[----:B------:R-:W-:Y:S01]  /*55c0*/  USHF.R.S32.HI UR10, URZ, 0x1f, UR22 ;  /* 0x0000001f3f0a7899 */ /* 0x000fe20008011416 */
[----:B------:R-:W-:Y:S01]  /*55d0*/  ULDC UR12, c[0x0][0x284] ;  /* 0x0000a100000c7ab9 */ /* 0x000fe20000000800 */
[----:B------:R-:W-:Y:S01]  /*55e0*/  ULDC.64 UR16, c[0x0][0x5d0] ;  /* 0x0001740000107ab9 */ /* 0x000fe20000000a00 */
[----:B------:R-:W-:Y:S01]  /*55f0*/  UISETP.GE.U32.AND UP1, UPT, UR9, 0xb, UPT ;  /* 0x0000000b0900788c */ /* 0x000fe2000bf26070 */
[----:B---3--:R-:W3:Y:S02]  /*5600*/  S2R R0, SR_TID.X ;  /* 0x0000000000007919 */ /* 0x008ee40000002100 */
[----:B---3--:R-:W-:-:S02]  /*5610*/  SHF.R.U32.HI R24, RZ, 0x2, R0 ;  /* 0x00000002ff187819 */ /* 0x008fc40000011600 */
[----:B------:R-:W-:Y:S02]  /*5620*/  LOP3.LUT R26, R0, 0x60, RZ, 0xc0, !PT ;  /* 0x00000060001a7812 */ /* 0x000fe400078ec0ff */
[----:B------:R-:W-:Y:S02]  /*5630*/  SHF.R.U32.HI R27, RZ, 0x7, R0 ;  /* 0x00000007ff1b7819 */ /* 0x000fe40000011600 */
[----:B------:R-:W-:Y:S02]  /*5640*/  LOP3.LUT R25, R24, 0x7, RZ, 0xc0, !PT ;  /* 0x0000000718197812 */ /* 0x000fe400078ec0ff */
[----:B------:R-:W-:Y:S02]  /*5650*/  SHF.R.U32.HI R26, RZ, 0x1, R26 ;  /* 0x00000001ff1a7819 */ /* 0x000fe4000001161a */
[----:B------:R-:W-:Y:S02]  /*5660*/  LOP3.LUT R24, R27, 0x1, RZ, 0xc0, !PT ;  /* 0x000000011b187812 */ /* 0x000fe400078ec0ff */
[----:B------:R-:W-:Y:S01]  /*5670*/  IADD3 R27, RZ, -R26, -R25 ;  /* 0x8000001aff1b7210 */ /* 0x000fe20007ffe819 */
[----:B------:R-:W-:-:S02]  /*5680*/  IMAD.SHL.U32 R32, R0, 0x2, RZ ;  /* 0x0000000200207824 */ /* 0x000fc400078e00ff */
[C---:B------:R-:W-:Y:S02]  /*5690*/  IMAD.SHL.U32 R30, R24.reuse, 0x40, RZ ;  /* 0x00000040181e7824 */ /* 0x040fe400078e00ff */
[----:B------:R-:W-:Y:S01]  /*56a0*/  IMAD R41, R24, -0x40, R27 ;  /* 0xffffffc018297824 */ /* 0x000fe200078e021b */
[----:B------:R-:W-:Y:S01]  /*56b0*/  LOP3.LUT R24, R0, 0x3, RZ, 0xc0, !PT ;  /* 0x0000000300187812 */ /* 0x000fe200078ec0ff */
[----:B--2---:R-:W-:Y:S01]  /*56c0*/  IMAD.SHL.U32 R29, R227, 0x80, RZ ;  /* 0x00000080e31d7824 */ /* 0x004fe200078e00ff */
[----:B------:R-:W-:Y:S01]  /*56d0*/  UISETP.GT.U32.AND UP0, UPT, UR8, 0xa, UPT ;  /* 0x0000000a0800788c */ /* 0x000fe2000bf04070 */
[----:B------:R-:W2:Y:S01]  /*56e0*/  LDL.LU R227, [R1+0x88] ;  /* 0x0000880001e37983 */ /* 0x000ea20000300800 */
[----:B------:R-:W-:Y:S01]  /*56f0*/  UIMAD.WIDE.U32 UR6, UR8, -0x45d1745d, URZ ;  /* 0xba2e8ba3080678a5 */ /* 0x000fe2000f8e003f */
[----:B------:R-:W-:Y:S02]  /*5700*/  LOP3.LUT R25, R30, 0x40, R25, 0xe2, !PT ;  /* 0x000000401e197812 */ /* 0x000fe400078ee219 */
[----:B------:R3:W5:Y:S01]  /*5710*/  LDL.LU R0, [R1+0x90] ;  /* 0x0000900001007983 */ /* 0x0007620000300800 */
[----:B0-----:R-:W-:Y:S01]  /*5720*/  IMAD R42, R24, -0x2, R28 ;  /* 0xfffffffe182a7824 */ /* 0x001fe200078e021c */
[C---:B------:R-:W-:Y:S01]  /*5730*/  ISETP.GE.AND P0, PT, R29.reuse, R28, PT ;  /* 0x0000001c1d00720c */ /* 0x040fe20003f06270 */
[----:B------:R-:W-:Y:S01]  /*5740*/  UISETP.LT.U32.AND UP0, UPT, UR9, 0xb, UP0 ;  /* 0x0000000b0900788c */ /* 0x000fe20008701070 */
[----:B------:R-:W-:Y:S01]  /*5750*/  LOP3.LUT R32, R29, 0x6, R32, 0xf8, !PT ;  /* 0x000000061d207812 */ /* 0x000fe200078ef820 */
[----:B------:R-:W-:-:S02]  /*5760*/  UIMAD UR5, UR10, UR16, URZ ;  /* 0x000000100a0572a4 */ /* 0x000fc4000f8e023f */
[----:B------:R-:W-:Y:S01]  /*5770*/  IMAD.U32 R27, RZ, RZ, UR16 ;  /* 0x00000010ff1b7e24 */ /* 0x000fe2000f8e00ff */
[----:B------:R-:W-:Y:S01]  /*5780*/  USEL UR11, URZ, 0x1, !UP0 ;  /* 0x000000013f0b7887 */ /* 0x000fe2000c000000 */
[--C-:B------:R-:W-:Y:S01]  /*5790*/  SHF.R.S32.HI R33, RZ, 0x1f, R32.reuse ;  /* 0x0000001fff217819 */ /* 0x100fe20000011420 */
[----:B------:R-:W-:Y:S01]  /*57a0*/  USHF.R.U32.HI UR6, URZ, 0x3, UR7 ;  /* 0x000000033f067899 */ /* 0x000fe20008011607 */
[----:B------:R-:W-:Y:S01]  /*57b0*/  LOP3.LUT R36, R25, R26, RZ, 0xfc, !PT ;  /* 0x0000001a19247212 */ /* 0x000fe200078efcff */
[----:B------:R-:W-:Y:S02]  /*57c0*/  UIMAD UR7, UR22, UR17, UR5 ;  /* 0x00000011160772a4 */ /* 0x000fe4000f8e0205 */
[----:B------:R-:W-:Y:S01]  /*57d0*/  ULOP3.LUT UR4, UR4, UR11, URZ, 0x3c, !UPT ;  /* 0x0000000b04047292 */ /* 0x000fe2000f8e3c3f */
[----:B------:R-:W-:Y:S01]  /*57e0*/  IMAD.WIDE.U32 R26, R27, UR22, R32 ;  /* 0x000000161b1a7c25 */ /* 0x000fe2000f8e0020 */
[----:B------:R-:W-:Y:S02]  /*57f0*/  UIMAD UR5, UR6, -0xb, UR8 ;  /* 0xfffffff5060578a4 */ /* 0x000fe4000f8e0208 */
[----:B------:R-:W-:Y:S01]  /*5800*/  @UP1 ULOP3.LUT UR4, UR4, 0x1, UR6, 0x78, !UPT ;  /* 0x0000000104041892 */ /* 0x000fe2000f8e7806 */
[----:B------:R-:W-:-:S02]  /*5810*/  IMAD.MOV.U32 R37, RZ, RZ, RZ ;  /* 0x000000ffff257224 */ /* 0x000fc400078e00ff */
[----:B------:R-:W-:Y:S02]  /*5820*/  VIADD R27, R27, UR7 ;  /* 0x000000071b1b7c36 */ /* 0x000fe40008000000 */
[----:B------:R-:W-:Y:S02]  /*5830*/  IMAD.IADD R42, R42, 0x1, -R29 ;  /* 0x000000012a2a7824 */ /* 0x000fe400078e0a1d */
[----:B------:R-:W-:Y:S02]  /*5840*/  IMAD.MOV.U32 R40, RZ, RZ, -0x1 ;  /* 0xffffffffff287424 */ /* 0x000fe400078e00ff */
[----:B--2---:R-:W-:-:S05]  /*5850*/  IMAD R24, R227, 0xc0, RZ ;  /* 0x000000c0e3187824 */ /* 0x004fca00078e02ff */
[C---:B------:R-:W-:Y:S02]  /*5860*/  ISETP.GE.OR P0, PT, R24.reuse, UR12, P0 ;  /* 0x0000000c18007c0c */ /* 0x040fe40008706670 */
[----:B------:R-:W-:Y:S01]  /*5870*/  IADD3 R41, -R24, UR12, R41 ;  /* 0x0000000c18297c10 */ /* 0x000fe2000fffe129 */
[----:B------:R-:W-:-:S10]  /*5880*/  IMAD.WIDE R36, R227, 0xc0, R36 ;  /* 0x000000c0e3247825 */ /* 0x000fd400078e0224 */
[----:B---3--:R-:W-:Y:S05]  /*5890*/  @P0 BRA `(.L_x_38) ;  /* 0x0000008c00fc0947 */ /* 0x008fea0003800000 */
[----:B------:R-:W0:Y:S01]  /*58a0*/  LDC.64 R28, c[0x0][0x5c8] ;  /* 0x00017200ff1c7b82 */ /* 0x000e220000000a00 */
[----:B------:R-:W-:Y:S01]  /*58b0*/  ULDC.64 UR6, c[0x0][0x5c0] ;  /* 0x0001700000067ab9 */ /* 0x000fe20000000a00 */
[----:B------:R-:W-:Y:S01]  /*58c0*/  BSSY B0, `(.L_x_38) ;  /* 0x00008fc000007945 */ /* 0x000fe20003800000 */
[-C--:B0-----:R-:W-:Y:S01]  /*58d0*/  IMAD R24, R37, R28.reuse, RZ ;  /* 0x0000001c25187224 */ /* 0x081fe200078e02ff */
[----:B------:R-:W-:Y:S01]  /*58e0*/  SHF.L.U64.HI R34, R28, 0x3, R29 ;  /* 0x000000031c227819 */ /* 0x000fe2000001021d */
[----:B------:R-:W-:-:S04]  /*58f0*/  IMAD.WIDE.U32 R26, R36, R28, R26 ;  /* 0x0000001c241a7225 */ /* 0x000fc800078e001a */
[----:B------:R-:W-:Y:S01]  /*5900*/  IMAD R25, R36, R29, R24 ;  /* 0x0000001d24197224 */ /* 0x000fe200078e0218 */
[----:B------:R-:W-:Y:S01]  /*5910*/  IADD3 R24, P3, R26, UR6, RZ ;  /* 0x000000061a187c10 */ /* 0x000fe2000ff7e0ff */
[C---:B------:R-:W-:Y:S01]  /*5920*/  IMAD.SHL.U32 R35, R28.reuse, 0x8, RZ ;  /* 0x000000081c237824 */ /* 0x040fe200078e00ff */
[----:B------:R-:W-:Y:S01]  /*5930*/  LEA R30, P2, R28, R26, 0x7 ;  /* 0x0000001a1c1e7211 */ /* 0x000fe200078438ff */
[----:B------:R-:W-:-:S03]  /*5940*/  IMAD.IADD R27, R27, 0x1, R25 ;  /* 0x000000011b1b7824 */ /* 0x000fc600078e0219 */
[----:B------:R-:W-:Y:S02]  /*5950*/  IADD3 R26, P1, P0, R26, UR6, R35 ;  /* 0x000000061a1a7c10 */ /* 0x000fe4000f83e023 */
[----:B------:R-:W-:Y:S02]  /*5960*/  IADD3.X R25, R27, UR7, RZ, P3, !PT ;  /* 0x000000071b197c10 */ /* 0x000fe40009ffe4ff */
[----:B------:R-:W-:Y:S02]  /*5970*/  FSETP.NEU.AND P3, PT, RZ, UR21, PT ;  /* 0x00000015ff007c0b */ /* 0x000fe4000bf6d000 */
[----:B------:R-:W-:Y:S02]  /*5980*/  LEA.HI.X R31, R28, R27, R29, 0x7, P2 ;  /* 0x0000001b1c1f7211 */ /* 0x000fe400010f3c1d */
[C---:B------:R-:W-:Y:S02]  /*5990*/  IADD3 R28, P2, R30.reuse, UR6, RZ ;  /* 0x000000061e1c7c10 */ /* 0x040fe4000ff5e0ff */
[----:B------:R-:W-:-:S02]  /*59a0*/  IADD3 R30, P5, P6, R30, UR6, R35 ;  /* 0x000000061e1e7c10 */ /* 0x000fc4000febe023 */
[----:B------:R-:W-:Y:S02]  /*59b0*/  IADD3.X R29, R31, UR7, RZ, P2, !PT ;  /* 0x000000071f1d7c10 */ /* 0x000fe400097fe4ff */
[--C-:B------:R-:W-:Y:S02]  /*59c0*/  IADD3.X R27, R27, UR7, R34.reuse, P1, P0 ;  /* 0x000000071b1b7c10 */ /* 0x100fe40008fe0422 */
[----:B------:R-:W-:Y:S01]  /*59d0*/  IADD3.X R31, R31, UR7, R34, P5, P6 ;  /* 0x000000071f1f7c10 */ /* 0x000fe2000afec422 */
[----:B------:R-:W-:Y:S06]  /*59e0*/  @!P3 BRA `(.L_x_39) ;  /* 0x0000006c001cb947 */ /* 0x000fec0003800000 */
[----:B------:R-:W-:Y:S01]  /*59f0*/  ULDC.64 UR16, c[0x0][0x5b8] ;  /* 0x00016e0000107ab9 */ /* 0x000fe20000000a00 */
[----:B------:R-:W-:Y:S01]  /*5a00*/  ISETP.GE.AND P0, PT, R41, 0x1, PT ;  /* 0x000000012900780c */ /* 0x000fe20003f06270 */
[----:B------:R-:W-:Y:S02]  /*5a10*/  UIMAD UR6, UR10, UR16, URZ ;  /* 0x000000100a0672a4 */ /* 0x000fe4000f8e023f */
[----:B------:R-:W-:Y:S01]  /*5a20*/  IMAD.U32 R35, RZ, RZ, UR16 ;  /* 0x00000010ff237e24 */ /* 0x000fe2000f8e00ff */
[----:B------:R-:W-:Y:S01]  /*5a30*/  BSSY B1, `(.L_x_40) ;  /* 0x0000010000017945 */ /* 0x000fe20003800000 */
[----:B------:R-:W-:Y:S01]  /*5a40*/  ISETP.LT.OR P3, PT, R42, 0x1, !P0 ;  /* 0x000000012a00780c */ /* 0x000fe20004761670 */
[----:B------:R-:W-:Y:S02]  /*5a50*/  UIMAD UR6, UR22, UR17, UR6 ;  /* 0x00000011160672a4 */ /* 0x000fe4000f8e0206 */
[----:B------:R-:W-:Y:S01]  /*5a60*/  IMAD.WIDE.U32 R32, R35, UR22, R32 ;  /* 0x0000001623207c25 */ /* 0x000fe2000f8e0020 */
[----:B------:R-:W-:Y:S01]  /*5a70*/  ULDC.64 UR10, c[0x0][0x5a8] ;  /* 0x00016a00000a7ab9 */ /* 0x000fe20000000a00 */
[----:B------:R-:W-:-:S02]  /*5a80*/  PRMT R34, RZ, 0x7610, R34 ;  /* 0x00007610ff227816 */ /* 0x000fc40000000022 */
[----:B------:R-:W-:Y:S02]  /*5a90*/  IMAD.MOV.U32 R38, RZ, RZ, R32 ;  /* 0x000000ffff267224 */ /* 0x000fe400078e0020 */
[----:B------:R-:W-:Y:S01]  /*5aa0*/  VIADD R39, R33, UR6 ;  /* 0x0000000621277c36 */ /* 0x000fe20008000000 */
[----:B------:R-:W-:Y:S02]  /*5ab0*/  ULDC.64 UR6, c[0x0][0x5b0] ;  /* 0x00016c0000067ab9 */ /* 0x000fe40000000a00 */
[----:B------:R-:W-:Y:S02]  /*5ac0*/  IMAD R35, R37, UR6, RZ ;  /* 0x0000000625237c24 */ /* 0x000fe4000f8e02ff */
[----:B------:R-:W-:-:S04]  /*5ad0*/  IMAD.WIDE.U32 R32, R36, UR6, R38 ;  /* 0x0000000624207c25 */ /* 0x000fc8000f8e0026 */
[----:B------:R-:W-:Y:S01]  /*5ae0*/  IMAD R35, R36, UR7, R35 ;  /* 0x0000000724237c24 */ /* 0x000fe2000f8e0223 */
[----:B------:R-:W-:-:S04]  /*5af0*/  IADD3 R32, P1, R32, UR10, RZ ;  /* 0x0000000a20207c10 */ /* 0x000fc8000ff3e0ff */
[----:B------:R-:W-:Y:S01]  /*5b00*/  IADD3.X R33, R33, UR11, R35, P1, !PT ;  /* 0x0000000b21217c10 */ /* 0x000fe20008ffe423 */
[----:B------:R-:W-:Y:S08]  /*5b10*/  @P3 BRA `(.L_x_41) ;  /* 0x0000000000043947 */ /* 0x000ff00003800000 */
[----:B------:R0:W5:Y:S02]  /*5b20*/  LDG.E.U8 R34, desc[UR14][R32.64] ;  /* 0x0000000e20227981 */ /* 0x000164000c1e1100 */
.L_x_41:
[----:B------:R-:W-:Y:S05]  /*5b30*/  BSYNC B1 ;  /* 0x0000000000017941 */ /* 0x000fea0003800000 */
.L_x_40:
[----:B-----5:R-:W-:Y:S01]  /*5b40*/  LOP3.LUT R34, R34, 0xff, RZ, 0xc0, !PT ;  /* 0x000000ff22227812 */ /* 0x020fe200078ec0ff */
[----:B------:R-:W-:Y:S01]  /*5b50*/  BSSY B1, `(.L_x_42) ;  /* 0x000000b000017945 */ /* 0x000fe20003800000 */
[----:B------:R-:W-:Y:S02]  /*5b60*/  ISETP.LT.OR P2, PT, R42, 0x2, !P0 ;  /* 0x000000022a00780c */ /* 0x000fe40004741670 */
[----:B------:R-:W-:-:S05]  /*5b70*/  F2FP.F16.E4M3.UNPACK_B R34, R34 ;  /* 0x00000022ff22723e */ /* 0x000fca00020006ff */
[----:B------:R-:W-:-:S05]  /*5b80*/  HADD2.F32 R34, -RZ, R34.H0_H0 ;  /* 0x20000022ff227230 */ /* 0x000fca0000004100 */
[----:B------:R-:W-:Y:S01]  /*5b90*/  FMUL R35, R34, UR21 ;  /* 0x0000001522237c20 */ /* 0x000fe20008400000 */
[----:B------:R-:W-:-:S03]  /*5ba0*/  PRMT R34, RZ, 0x7610, R34 ;  /* 0x00007610ff227816 */ /* 0x000fc60000000022 */
[----:B------:R-:W-:-:S05]  /*5bb0*/  FFMA R35, R226, UR20, R35 ;  /* 0x00000014e2237c23 */ /* 0x000fca0008000023 */
[----:B------:R-:W-:-:S05]  /*5bc0*/  F2FP.SATFINITE.E4M3.F32.PACK_AB_MERGE_C R35, RZ, R35, RZ ;  /* 0x00000023ff23723e */ /* 0x000fca00048070ff */
[----:B------:R2:W-:Y:S01]  /*5bd0*/  @!P3 STG.E.U8 desc[UR14][R24.64], R35 ;  /* 0x000000231800b986 */ /* 0x0005e2000c10110e */
[----:B------:R-:W-:Y:S05]  /*5be0*/  @P2 BRA `(.L_x_43) ;  /* 0x0000000000042947 */ /* 0x000fea0003800000 */
[----:B------:R3:W5:Y:S02]  /*5bf0*/  LDG.E.U8 R34, desc[UR14][R32.64+0x1] ;  /* 0x0000010e20227981 */ /* 0x000764000c1e1100 */
.L_x_43:
[----:B------:R-:W-:Y:S05]  /*5c00*/  BSYNC B1 ;  /* 0x0000000000017941 */ /* 0x000fea0003800000 */
.L_x_42:
[----:B-----5:R-:W-:Y:S01]  /*5c10*/  LOP3.LUT R34, R34, 0xff, RZ, 0xc0, !PT ;  /* 0x000000ff22227812 */ /* 0x020fe200078ec0ff */
[----:B------:R-:W-:Y:S01]  /*5c20*/  BSSY B1, `(.L_x_44) ;  /* 0x0000013000017945 */ /* 0x000fe20003800000 */
[----:B------:R-:W-:Y:S02]  /*5c30*/  IADD3 R43, P1, R36, 0x8, RZ ;  /* 0x00000008242b7810 */ /* 0x000fe40007f3e0ff */
[----:B------:R-:W-:-:S03]  /*5c40*/  F2FP.F16.E4M3.UNPACK_B R34, R34 ;  /* 0x00000022ff22723e */ /* 0x000fc600020006ff */
[----:B--2---:R-:W-:Y:S01]  /*5c50*/  IMAD.X R35, RZ, RZ, R37, P1 ;  /* 0x000000ffff237224 */ /* 0x004fe200008e0625 */
[----:B------:R-:W-:Y:S01]  /*5c60*/  ISETP.GE.AND P1, PT, R41, 0x9, PT ;  /* 0x000000092900780c */ /* 0x000fe20003f26270 */
[----:B------:R-:W-:Y:S02]  /*5c70*/  HADD2.F32 R34, -RZ, R34.H0_H0 ;  /* 0x20000022ff227230 */ /* 0x000fe40000004100 */
[----:B------:R-:W-:Y:S01]  /*5c80*/  IMAD R46, R35, UR6, RZ ;  /* 0x00000006232e7c24 */ /* 0x000fe2000f8e02ff */
[----:B------:R-:W-:Y:S02]  /*5c90*/  ISETP.LT.OR P5, PT, R42, 0x1, !P1 ;  /* 0x000000012a00780c */ /* 0x000fe40004fa1670 */
[----:B------:R-:W-:Y:S01]  /*5ca0*/  FMUL R44, R34, UR21 ;  /* 0x00000015222c7c20 */ /* 0x000fe20008400000 */
[----:B------:R-:W-:-:S04]  /*5cb0*/  IMAD.WIDE.U32 R34, R43, UR6, R38 ;  /* 0x000000062b227c25 */ /* 0x000fc8000f8e0026 */
[----:B------:R-:W-:Y:S01]  /*5cc0*/  FFMA R44, R225, UR20, R44 ;  /* 0x00000014e12c7c23 */ /* 0x000fe2000800002c */
[----:B------:R-:W-:Y:S01]  /*5cd0*/  IMAD R43, R43, UR7, R46 ;  /* 0x000000072b2b7c24 */ /* 0x000fe2000f8e022e */
[----:B------:R-:W-:-:S03]  /*5ce0*/  IADD3 R34, P3, R34, UR10, RZ ;  /* 0x0000000a22227c10 */ /* 0x000fc6000ff7e0ff */
[----:B------:R-:W-:Y:S02]  /*5cf0*/  F2FP.SATFINITE.E4M3.F32.PACK_AB_MERGE_C R45, RZ, R44, RZ ;  /* 0x0000002cff2d723e */ /* 0x000fe400048070ff */
[--C-:B------:R-:W-:Y:S02]  /*5d00*/  IADD3.X R35, R35, UR11, R43.reuse, P3, !PT ;  /* 0x0000000b23237c10 */ /* 0x100fe40009ffe42b */
[----:B------:R-:W-:Y:S01]  /*5d10*/  PRMT R43, RZ, 0x7610, R43 ;  /* 0x00007610ff2b7816 */ /* 0x000fe2000000002b */
[----:B------:R2:W-:Y:S01]  /*5d20*/  @!P2 STG.E.U8 desc[UR14][R24.64+0x1], R45 ;  /* 0x0000012d1800a986 */ /* 0x0005e2000c10110e */
[----:B------:R-:W-:Y:S05]  /*5d30*/  @P5 BRA `(.L_x_45) ;  /* 0x0000000000045947 */ /* 0x000fea0003800000 */
[----:B------:R4:W5:Y:S02]  /*5d40*/  LDG.E.U8 R43, desc[UR14][R34.64] ;  /* 0x0000000e222b7981 */ /* 0x000964000c1e1100 */
.L_x_45:
[----:B------:R-:W-:Y:S05]  /*5d50*/  BSYNC B1 ;  /* 0x0000000000017941 */ /* 0x000fea0003800000 */
.L_x_44:
[----:B-----5:R-:W-:Y:S01]  /*5d60*/  LOP3.LUT R43, R43, 0xff, RZ, 0xc0, !PT ;  /* 0x000000ff2b2b7812 */ /* 0x020fe200078ec0ff */
[----:B------:R-:W-:Y:S01]  /*5d70*/  BSSY B1, `(.L_x_46) ;  /* 0x000000b000017945 */ /* 0x000fe20003800000 */
[----:B------:R-:W-:Y:S02]  /*5d80*/  ISETP.LT.OR P2, PT, R42, 0x2, !P1 ;  /* 0x000000022a00780c */ /* 0x000fe40004f41670 */
[----:B------:R-:W-:-:S05]  /*5d90*/  F2FP.F16.E4M3.UNPACK_B R43, R43 ;  /* 0x0000002bff2b723e */ /* 0x000fca00020006ff */
[----:B------:R-:W-:-:S05]  /*5da0*/  HADD2.F32 R43, -RZ, R43.H0_H0 ;  /* 0x2000002bff2b7230 */ /* 0x000fca0000004100 */
[----:B------:R-:W-:-:S04]  /*5db0*/  FMUL R43, R43, UR21 ;  /* 0x000000152b2b7c20 */ /* 0x000fc80008400000 */
[----:B------:R-:W-:-:S05]  /*5dc0*/  FFMA R43, R224, UR20, R43 ;  /* 0x00000014e02b7c23 */ /* 0x000fca000800002b */
[----:B--2---:R-:W-:Y:S02]  /*5dd0*/  F2FP.SATFINITE.E4M3.F32.PACK_AB_MERGE_C R45, RZ, R43, RZ ;  /* 0x0000002bff2d723e */ /* 0x004fe400048070ff */
[----:B------:R-:W-:-:S03]  /*5de0*/  PRMT R43, RZ, 0x7610, R43 ;  /* 0x00007610ff2b7816 */ /* 0x000fc6000000002b */
[----:B------:R2:W-:Y:S01]  /*5df0*/  @!P5 STG.E.U8 desc[UR14][R26.64], R45 ;  /* 0x0000002d1a00d986 */ /* 0x0005e2000c10110e */
[----:B------:R-:W-:Y:S05]  /*5e00*/  @P2 BRA `(.L_x_47) ;  /* 0x0000000000042947 */ /* 0x000fea0003800000 */
[----:B------:R0:W5:Y:S02]  /*5e10*/  LDG.E.U8 R43, desc[UR14][R34.64+0x1] ;  /* 0x0000010e222b7981 */ /* 0x000164000c1e1100 */
.L_x_47:
[----:B------:R-:W-:Y:S05]  /*5e20*/  BSYNC B1 ;  /* 0x0000000000017941 */ /* 0x000fea0003800000 */
.L_x_46:
        /* <DEDUP_REMOVED lines=8> */
[----:B--2---:R-:W-:-:S05]  /*5eb0*/  F2FP.SATFINITE.E4M3.F32.PACK_AB_MERGE_C R45, RZ, R44, RZ ;  /* 0x0000002cff2d723e */ /* 0x004fca00048070ff */
[----:B------:R2:W-:Y:S01]  /*5ec0*/  @!P2 STG.E.U8 desc[UR14][R26.64+0x1], R45 ;  /* 0x0000012d1a00a986 */ /* 0x0005e2000c10110e */
[----:B------:R-:W-:Y:S05]  /*5ed0*/  @P3 BRA `(.L_x_49) ;  /* 0x0000000000043947 */ /* 0x000fea0003800000 */
[----:B------:R0:W5:Y:S02]  /*5ee0*/  LDG.E.U8 R43, desc[UR14][R32.64+0x8] ;  /* 0x0000080e202b7981 */ /* 0x000164000c1e1100 */
.L_x_49:
[----:B------:R-:W-:Y:S05]  /*5ef0*/  BSYNC B1 ;  /* 0x0000000000017941 */ /* 0x000fea0003800000 */
.L_x_48:
        /* <DEDUP_REMOVED lines=12> */
.L_x_51:
[----:B------:R-:W-:Y:S05]  /*5fc0*/  BSYNC B1 ;  /* 0x0000000000017941 */ /* 0x000fea0003800000 */
.L_x_50:
        /* <DEDUP_REMOVED lines=12> */
.L_x_53:
[----:B------:R-:W-:Y:S05]  /*6090*/  BSYNC B1 ;  /* 0x0000000000017941 */ /* 0x000fea0003800000 */
.L_x_52:
        /* <DEDUP_REMOVED lines=12> */
.L_x_55:
[----:B------:R-:W-:Y:S05]  /*6160*/  BSYNC B1 ;  /* 0x0000000000017941 */ /* 0x000fea0003800000 */
.L_x_54:
        /* <DEDUP_REMOVED lines=12> */
.L_x_57:
[----:B------:R-:W-:Y:S05]  /*6230*/  BSYNC B1 ;  /* 0x0000000000017941 */ /* 0x000fea0003800000 */
.L_x_56:
        /* <DEDUP_REMOVED lines=12> */
.L_x_59:
[----:B------:R-:W-:Y:S05]  /*6300*/  BSYNC B1 ;  /* 0x0000000000017941 */ /* 0x000fea0003800000 */
.L_x_58:
        /* <DEDUP_REMOVED lines=12> */
.L_x_61:
[----:B------:R-:W-:Y:S05]  /*63d0*/  BSYNC B1 ;  /* 0x0000000000017941 */ /* 0x000fea0003800000 */
.L_x_60:
        /* <DEDUP_REMOVED lines=12> */
.L_x_63:
[----:B------:R-:W-:Y:S05]  /*64a0*/  BSYNC B1 ;  /* 0x0000000000017941 */ /* 0x000fea0003800000 */
.L_x_62:
        /* <DEDUP_REMOVED lines=12> */
.L_x_65:
[----:B------:R-:W-:Y:S05]  /*6570*/  BSYNC B1 ;  /* 0x0000000000017941 */ /* 0x000fea0003800000 */
.L_x_64:
        /* <DEDUP_REMOVED lines=12> */
.L_x_67:
[----:B------:R-:W-:Y:S05]  /*6640*/  BSYNC B1 ;  /* 0x0000000000017941 */ /* 0x000fea0003800000 */
.L_x_66:
        /* <DEDUP_REMOVED lines=12> */
.L_x_69:
[----:B------:R-:W-:Y:S05]  /*6710*/  BSYNC B1 ;  /* 0x0000000000017941 */ /* 0x000fea0003800000 */
.L_x_68:
        /* <DEDUP_REMOVED lines=12> */
.L_x_71:
[----:B------:R-:W-:Y:S05]  /*67e0*/  BSYNC B1 ;  /* 0x0000000000017941 */ /* 0x000fea0003800000 */
.L_x_70:
        /* <DEDUP_REMOVED lines=12> */
.L_x_73:
[----:B------:R-:W-:Y:S05]  /*68b0*/  BSYNC B1 ;  /* 0x0000000000017941 */ /* 0x000fea0003800000 */
.L_x_72:
        /* <DEDUP_REMOVED lines=12> */
.L_x_75:
[----:B------:R-:W-:Y:S05]  /*6980*/  BSYNC B1 ;  /* 0x0000000000017941 */ /* 0x000fea0003800000 */
.L_x_74:
        /* <DEDUP_REMOVED lines=12> */
.L_x_77:
[----:B------:R-:W-:Y:S05]  /*6a50*/  BSYNC B1 ;  /* 0x0000000000017941 */ /* 0x000fea0003800000 */
.L_x_76:
        /* <DEDUP_REMOVED lines=12> */
.L_x_79:
[----:B------:R-:W-:Y:S05]  /*6b20*/  BSYNC B1 ;  /* 0x0000000000017941 */ /* 0x000fea0003800000 */
.L_x_78:
        /* <DEDUP_REMOVED lines=12> */
.L_x_81:
[----:B------:R-:W-:Y:S05]  /*6bf0*/  BSYNC B1 ;  /* 0x0000000000017941 */ /* 0x000fea0003800000 */
.L_x_80:
        /* <DEDUP_REMOVED lines=12> */
.L_x_83:
[----:B------:R-:W-:Y:S05]  /*6cc0*/  BSYNC B1 ;  /* 0x0000000000017941 */ /* 0x000fea0003800000 */
.L_x_82:
        /* <DEDUP_REMOVED lines=12> */
.L_x_85:
[----:B------:R-:W-:Y:S05]  /*6d90*/  BSYNC B1 ;  /* 0x0000000000017941 */ /* 0x000fea0003800000 */
.L_x_84:
        /* <DEDUP_REMOVED lines=12> */
.L_x_87:
[----:B------:R-:W-:Y:S05]  /*6e60*/  BSYNC B1 ;  /* 0x0000000000017941 */ /* 0x000fea0003800000 */
.L_x_86:
        /* <DEDUP_REMOVED lines=12> */
.L_x_89:
[----:B------:R-:W-:Y:S05]  /*6f30*/  BSYNC B1 ;  /* 0x0000000000017941 */ /* 0x000fea0003800000 */
.L_x_88:
        /* <DEDUP_REMOVED lines=12> */
.L_x_91:
[----:B------:R-:W-:Y:S05]  /*7000*/  BSYNC B1 ;  /* 0x0000000000017941 */ /* 0x000fea0003800000 */
.L_x_90:
        /* <DEDUP_REMOVED lines=12> */
.L_x_93:
[----:B------:R-:W-:Y:S05]  /*70d0*/  BSYNC B1 ;  /* 0x0000000000017941 */ /* 0x000fea0003800000 */
.L_x_92:
        /* <DEDUP_REMOVED lines=12> */
.L_x_95:
[----:B------:R-:W-:Y:S05]  /*71a0*/  BSYNC B1 ;  /* 0x0000000000017941 */ /* 0x000fea0003800000 */
.L_x_94:
        /* <DEDUP_REMOVED lines=12> */
.L_x_97:
[----:B------:R-:W-:Y:S05]  /*7270*/  BSYNC B1 ;  /* 0x0000000000017941 */ /* 0x000fea0003800000 */
.L_x_96:
        /* <DEDUP_REMOVED lines=12> */
.L_x_99:
[----:B------:R-:W-:Y:S05]  /*7340*/  BSYNC B1 ;  /* 0x0000000000017941 */ /* 0x000fea0003800000 */
.L_x_98:
        /* <DEDUP_REMOVED lines=12> */
.L_x_101:
[----:B------:R-:W-:Y:S05]  /*7410*/  BSYNC B1 ;  /* 0x0000000000017941 */ /* 0x000fea0003800000 */
.L_x_100:
        /* <DEDUP_REMOVED lines=12> */
.L_x_103:
[----:B------:R-:W-:Y:S05]  /*74e0*/  BSYNC B1 ;  /* 0x0000000000017941 */ /* 0x000fea0003800000 */
.L_x_102:
        /* <DEDUP_REMOVED lines=12> */
.L_x_105:
[----:B------:R-:W-:Y:S05]  /*75b0*/  BSYNC B1 ;  /* 0x0000000000017941 */ /* 0x000fea0003800000 */
.L_x_104:
        /* <DEDUP_REMOVED lines=12> */
.L_x_107:
[----:B------:R-:W-:Y:S05]  /*7680*/  BSYNC B1 ;  /* 0x0000000000017941 */ /* 0x000fea0003800000 */
.L_x_106:
        /* <DEDUP_REMOVED lines=12> */
.L_x_109:
[----:B------:R-:W-:Y:S05]  /*7750*/  BSYNC B1 ;  /* 0x0000000000017941 */ /* 0x000fea0003800000 */
.L_x_108:
        /* <DEDUP_REMOVED lines=12> */
.L_x_111:
[----:B------:R-:W-:Y:S05]  /*7820*/  BSYNC B1 ;  /* 0x0000000000017941 */ /* 0x000fea0003800000 */
.L_x_110:
        /* <DEDUP_REMOVED lines=12> */
.L_x_113:
[----:B------:R-:W-:Y:S05]  /*78f0*/  BSYNC B1 ;  /* 0x0000000000017941 */ /* 0x000fea0003800000 */
.L_x_112:
        /* <DEDUP_REMOVED lines=12> */
.L_x_115:
[----:B------:R-:W-:Y:S05]  /*79c0*/  BSYNC B1 ;  /* 0x0000000000017941 */ /* 0x000fea0003800000 */
.L_x_114:
        /* <DEDUP_REMOVED lines=12> */
.L_x_117:
[----:B------:R-:W-:Y:S05]  /*7a90*/  BSYNC B1 ;  /* 0x0000000000017941 */ /* 0x000fea0003800000 */
.L_x_116:
        /* <DEDUP_REMOVED lines=12> */
.L_x_119:
[----:B------:R-:W-:Y:S05]  /*7b60*/  BSYNC B1 ;  /* 0x0000000000017941 */ /* 0x000fea0003800000 */
.L_x_118:
        /* <DEDUP_REMOVED lines=12> */
.L_x_121:
[----:B------:R-:W-:Y:S05]  /*7c30*/  BSYNC B1 ;  /* 0x0000000000017941 */ /* 0x000fea0003800000 */
.L_x_120:
        /* <DEDUP_REMOVED lines=12> */
.L_x_123:
[----:B------:R-:W-:Y:S05]  /*7d00*/  BSYNC B1 ;  /* 0x0000000000017941 */ /* 0x000fea0003800000 */
.L_x_122:
        /* <DEDUP_REMOVED lines=12> */
.L_x_125:
[----:B------:R-:W-:Y:S05]  /*7dd0*/  BSYNC B1 ;  /* 0x0000000000017941 */ /* 0x000fea0003800000 */
.L_x_124:
        /* <DEDUP_REMOVED lines=12> */
.L_x_127:
[----:B------:R-:W-:Y:S05]  /*7ea0*/  BSYNC B1 ;  /* 0x0000000000017941 */ /* 0x000fea0003800000 */
.L_x_126:
        /* <DEDUP_REMOVED lines=12> */
.L_x_129:
[----:B------:R-:W-:Y:S05]  /*7f70*/  BSYNC B1 ;  /* 0x0000000000017941 */ /* 0x000fea0003800000 */
.L_x_128:
        /* <DEDUP_REMOVED lines=12> */
.L_x_131:
[----:B------:R-:W-:Y:S05]  /*8040*/  BSYNC B1 ;  /* 0x0000000000017941 */ /* 0x000fea0003800000 */
.L_x_130:
        /* <DEDUP_REMOVED lines=12> */
.L_x_133:
[----:B------:R-:W-:Y:S05]  /*8110*/  BSYNC B1 ;  /* 0x0000000000017941 */ /* 0x000fea0003800000 */
.L_x_132:
        /* <DEDUP_REMOVED lines=12> */
.L_x_135:
[----:B------:R-:W-:Y:S05]  /*81e0*/  BSYNC B1 ;  /* 0x0000000000017941 */ /* 0x000fea0003800000 */
.L_x_134:
        /* <DEDUP_REMOVED lines=12> */
.L_x_137:
[----:B------:R-:W-:Y:S05]  /*82b0*/  BSYNC B1 ;  /* 0x0000000000017941 */ /* 0x000fea0003800000 */
.L_x_136:
        /* <DEDUP_REMOVED lines=12> */
.L_x_139:
[----:B------:R-:W-:Y:S05]  /*8380*/  BSYNC B1 ;  /* 0x0000000000017941 */ /* 0x000fea0003800000 */
.L_x_138:
        /* <DEDUP_REMOVED lines=12> */
.L_x_141:
[----:B------:R-:W-:Y:S05]  /*8450*/  BSYNC B1 ;  /* 0x0000000000017941 */ /* 0x000fea0003800000 */
.L_x_140:
        /* <DEDUP_REMOVED lines=12> */
.L_x_143:
[----:B------:R-:W-:Y:S05]  /*8520*/  BSYNC B1 ;  /* 0x0000000000017941 */ /* 0x000fea0003800000 */
.L_x_142:
        /* <DEDUP_REMOVED lines=12> */
.L_x_145:
[----:B------:R-:W-:Y:S05]  /*85f0*/  BSYNC B1 ;  /* 0x0000000000017941 */ /* 0x000fea0003800000 */
.L_x_144:
        /* <DEDUP_REMOVED lines=12> */
.L_x_147:
[----:B------:R-:W-:Y:S05]  /*86c0*/  BSYNC B1 ;  /* 0x0000000000017941 */ /* 0x000fea0003800000 */
.L_x_146:
        /* <DEDUP_REMOVED lines=12> */
.L_x_149:
[----:B------:R-:W-:Y:S05]  /*8790*/  BSYNC B1 ;  /* 0x0000000000017941 */ /* 0x000fea0003800000 */
.L_x_148:
        /* <DEDUP_REMOVED lines=12> */
.L_x_151:
[----:B------:R-:W-:Y:S05]  /*8860*/  BSYNC B1 ;  /* 0x0000000000017941 */ /* 0x000fea0003800000 */
.L_x_150:
        /* <DEDUP_REMOVED lines=12> */
.L_x_153:
[----:B------:R-:W-:Y:S05]  /*8930*/  BSYNC B1 ;  /* 0x0000000000017941 */ /* 0x000fea0003800000 */
.L_x_152:
        /* <DEDUP_REMOVED lines=12> */
.L_x_155:
[----:B------:R-:W-:Y:S05]  /*8a00*/  BSYNC B1 ;  /* 0x0000000000017941 */ /* 0x000fea0003800000 */
.L_x_154:
        /* <DEDUP_REMOVED lines=12> */
.L_x_157:
[----:B------:R-:W-:Y:S05]  /*8ad0*/  BSYNC B1 ;  /* 0x0000000000017941 */ /* 0x000fea0003800000 */
.L_x_156:
        /* <DEDUP_REMOVED lines=12> */
.L_x_159:
[----:B------:R-:W-:Y:S05]  /*8ba0*/  BSYNC B1 ;  /* 0x0000000000017941 */ /* 0x000fea0003800000 */
.L_x_158:
        /* <DEDUP_REMOVED lines=12> */
.L_x_161:
[----:B------:R-:W-:Y:S05]  /*8c70*/  BSYNC B1 ;  /* 0x0000000000017941 */ /* 0x000fea0003800000 */
.L_x_160:
        /* <DEDUP_REMOVED lines=12> */
.L_x_163:
[----:B------:R-:W-:Y:S05]  /*8d40*/  BSYNC B1 ;  /* 0x0000000000017941 */ /* 0x000fea0003800000 */
.L_x_162:
[----:B-----5:R-:W-:Y:S01]  /*8d50*/  LOP3.LUT R43, R43, 0xff, RZ, 0xc0, !PT ;  /* 0x000000ff2b2b7812 */ /* 0x020fe200078ec0ff */
[----:B------:R-:W-:Y:S01]  /*8d60*/  BSSY B1, `(.L_x_164) ;  /* 0x000000b000017945 */ /* 0x000fe20003800000 */
[----:B------:R-:W-:Y:S02]  /*8d70*/  ISETP.LT.OR P2, PT, R42, 0x79, !P1 ;  /* 0x000000792a00780c */ /* 0x000fe40004f41670 */
[----:B------:R-:W-:-:S05]  /*8d80*/  F2FP.F16.E4M3.UNPACK_B R43, R43 ;  /* 0x0000002bff2b723e */ /* 0x000fca00020006ff */
[----:B------:R-:W-:-:S05]  /*8d90*/  HADD2.F32 R43, -RZ, R43.H0_H0 ;  /* 0x2000002bff2b7230 */ /* 0x000fca0000004100 */
[----:B0--3--:R-:W-:-:S04]  /*8da0*/  FMUL R32, R43, UR21 ;  /* 0x000000152b207c20 */ /* 0x009fc80008400000 */
[----:B------:R-:W-:-:S05]  /*8db0*/  FFMA R32, R165, UR20, R32 ;  /* 0x00000014a5207c23 */ /* 0x000fca0008000020 */
[----:B------:R-:W-:Y:S02]  /*8dc0*/  F2FP.SATFINITE.E4M3.F32.PACK_AB_MERGE_C R33, RZ, R32, RZ ;  /* 0x00000020ff21723e */ /* 0x000fe400048070ff */
[----:B------:R-:W-:-:S03]  /*8dd0*/  PRMT R32, RZ, 0x7610, R32 ;  /* 0x00007610ff207816 */ /* 0x000fc60000000020 */
[----:B------:R0:W-:Y:S01]  /*8de0*/  @!P0 STG.E.U8 desc[UR14][R24.64+0x79], R33 ;  /* 0x0000792118008986 */ /* 0x0001e2000c10110e */
[----:B------:R-:W-:Y:S05]  /*8df0*/  @P2 BRA `(.L_x_165) ;  /* 0x0000000000042947 */ /* 0x000fea0003800000 */
[----:B------:R3:W5:Y:S02]  /*8e00*/  LDG.E.U8 R32, desc[UR14][R34.64+0x78] ;  /* 0x0000780e22207981 */ /* 0x000764000c1e1100 */
.L_x_165:
[----:B------:R-:W-:Y:S05]  /*8e10*/  BSYNC B1 ;  /* 0x0000000000017941 */ /* 0x000fea0003800000 */
.L_x_164:
[----:B-----5:R-:W-:Y:S01]  /*8e20*/  LOP3.LUT R32, R32, 0xff, RZ, 0xc0, !PT ;  /* 0x000000ff20207812 */ /* 0x020fe200078ec0ff */
[----:B------:R-:W-:Y:S01]  /*8e30*/  BSSY B1, `(.L_x_166) ;  /* 0x000000b000017945 */ /* 0x000fe20003800000 */
[----:B------:R-:W-:Y:S02]  /*8e40*/  ISETP.LT.OR P1, PT, R42, 0x7a, !P1 ;  /* 0x0000007a2a00780c */ /* 0x000fe40004f21670 */
[----:B------:R-:W-:Y:S02]  /*8e50*/  F2FP.F16.E4M3.UNPACK_B R32, R32 ;  /* 0x00000020ff20723e */ /* 0x000fe400020006ff */
[----:B0-2---:R-:W-:-:S03]  /*8e60*/  PRMT R24, RZ, 0x7610, R24 ;  /* 0x00007610ff187816 */ /* 0x005fc60000000018 */
[----:B------:R-:W-:-:S05]  /*8e70*/  HADD2.F32 R32, -RZ, R32.H0_H0 ;  /* 0x20000020ff207230 */ /* 0x000fca0000004100 */
[----:B------:R-:W-:-:S04]  /*8e80*/  FMUL R25, R32, UR21 ;  /* 0x0000001520197c20 */ /* 0x000fc80008400000 */
[----:B------:R-:W-:-:S05]  /*8e90*/  FFMA R25, R164, UR20, R25 ;  /* 0x00000014a4197c23 */ /* 0x000fca0008000019 */
[----:B------:R-:W-:-:S05]  /*8ea0*/  F2FP.SATFINITE.E4M3.F32.PACK_AB_MERGE_C R25, RZ, R25, RZ ;  /* 0x00000019ff19723e */ /* 0x000fca00048070ff */
[----:B------:R0:W-:Y:S01]  /*8eb0*/  @!P2 STG.E.U8 desc[UR14][R26.64+0x78], R25 ;  /* 0x000078191a00a986 */ /* 0x0001e2000c10110e */
[----:B------:R-:W-:Y:S05]  /*8ec0*/  @P1 BRA `(.L_x_167) ;  /* 0x0000000000041947 */ /* 0x000fea0003800000 */
[----:B------:R2:W5:Y:S02]  /*8ed0*/  LDG.E.U8 R24, desc[UR14][R34.64+0x79] ;  /* 0x0000790e22187981 */ /* 0x000564000c1e1100 */
.L_x_167:
[----:B------:R-:W-:Y:S05]  /*8ee0*/  BSYNC B1 ;  /* 0x0000000000017941 */ /* 0x000fea0003800000 */
.L_x_166:
[----:B-----5:R-:W-:Y:S01]  /*8ef0*/  LOP3.LUT R24, R24, 0xff, RZ, 0xc0, !PT ;  /* 0x000000ff18187812 */ /* 0x020fe200078ec0ff */
[----:B------:R-:W-:Y:S01]  /*8f00*/  BSSY B1, `(.L_x_168) ;  /* 0x0000013000017945 */ /* 0x000fe20003800000 */
[----:B------:R-:W-:Y:S02]  /*8f10*/  IADD3 R33, P0, R36, 0x80, RZ ;  /* 0x0000008024217810 */ /* 0x000fe40007f1e0ff */
[----:B------:R-:W-:-:S03]  /*8f20*/  F2FP.F16.E4M3.UNPACK_B R24, R24 ;  /* 0x00000018ff18723e */ /* 0x000fc600020006ff */
[----:B0-----:R-:W-:Y:S01]  /*8f30*/  IMAD.X R25, RZ, RZ, R37, P0 ;  /* 0x000000ffff197224 */ /* 0x001fe200000e0625 */
[----:B------:R-:W-:Y:S01]  /*8f40*/  ISETP.GE.AND P0, PT, R41, 0x81, PT ;  /* 0x000000812900780c */ /* 0x000fe20003f06270 */
[----:B------:R-:W-:Y:S02]  /*8f50*/  HADD2.F32 R24, -RZ, R24.H0_H0 ;  /* 0x20000018ff187230 */ /* 0x000fe40000004100 */
[----:B--234-:R-:W-:Y:S01]  /*8f60*/  IMAD R34, R25, UR6, RZ ;  /* 0x0000000619227c24 */ /* 0x01cfe2000f8e02ff */
[----:B------:R-:W-:Y:S02]  /*8f70*/  ISETP.LT.OR P3, PT, R42, 0x1, !P0 ;  /* 0x000000012a00780c */ /* 0x000fe40004761670 */
[----:B------:R-:W-:Y:S01]  /*8f80*/  FMUL R32, R24, UR21 ;  /* 0x0000001518207c20 */ /* 0x000fe20008400000 */
[----:B------:R-:W-:-:S04]  /*8f90*/  IMAD.WIDE.U32 R24, R33, UR6, R38 ;  /* 0x0000000621187c25 */ /* 0x000fc8000f8e0026 */
[----:B------:R-:W-:Y:S01]  /*8fa0*/  FFMA R32, R163, UR20, R32 ;  /* 0x00000014a3207c23 */ /* 0x000fe20008000020 */
[----:B------:R-:W-:Y:S01]  /*8fb0*/  IMAD R33, R33, UR7, R34 ;  /* 0x0000000721217c24 */ /* 0x000fe2000f8e0222 */
[----:B------:R-:W-:-:S03]  /*8fc0*/  IADD3 R24, P2, R24, UR10, RZ ;  /* 0x0000000a18187c10 */ /* 0x000fc6000ff5e0ff */
[----:B------:R-:W-:Y:S02]  /*8fd0*/  F2FP.SATFINITE.E4M3.F32.PACK_AB_MERGE_C R35, RZ, R32, RZ ;  /* 0x00000020ff23723e */ /* 0x000fe400048070ff */
[----:B------:R-:W-:Y:S02]  /*8fe0*/  IADD3.X R25, R25, UR11, R33, P2, !PT ;  /* 0x0000000b19197c10 */ /* 0x000fe400097fe421 */
[----:B------:R-:W-:Y:S01]  /*8ff0*/  PRMT R32, RZ, 0x7610, R32 ;  /* 0x00007610ff207816 */ /* 0x000fe20000000020 */
[----:B------:R0:W-:Y:S01]  /*9000*/  @!P1 STG.E.U8 desc[UR14][R26.64+0x79], R35 ;  /* 0x000079231a009986 */ /* 0x0001e2000c10110e */
[----:B------:R-:W-:Y:S05]  /*9010*/  @P3 BRA `(.L_x_169) ;  /* 0x0000000000043947 */ /* 0x000fea0003800000 */
[----:B------:R2:W5:Y:S02]  /*9020*/  LDG.E.U8 R32, desc[UR14][R24.64] ;  /* 0x0000000e18207981 */ /* 0x000564000c1e1100 */
.L_x_169:
[----:B------:R-:W-:Y:S05]  /*9030*/  BSYNC B1 ;  /* 0x0000000000017941 */ /* 0x000fea0003800000 */
.L_x_168:
[----:B-----5:R-:W-:Y:S01]  /*9040*/  LOP3.LUT R32, R32, 0xff, RZ, 0xc0, !PT ;  /* 0x000000ff20207812 */ /* 0x020fe200078ec0ff */
[----:B------:R-:W-:Y:S01]  /*9050*/  BSSY B1, `(.L_x_170) ;  /* 0x000000b000017945 */ /* 0x000fe20003800000 */
[----:B------:R-:W-:Y:S02]  /*9060*/  ISETP.LT.OR P2, PT, R42, 0x2, !P0 ;  /* 0x000000022a00780c */ /* 0x000fe40004741670 */
[----:B------:R-:W-:Y:S02]  /*9070*/  F2FP.F16.E4M3.UNPACK_B R32, R32 ;  /* 0x00000020ff20723e */ /* 0x000fe400020006ff */
[----:B0-----:R-:W-:-:S03]  /*9080*/  PRMT R26, RZ, 0x7610, R26 ;  /* 0x00007610ff1a7816 */ /* 0x001fc6000000001a */
[----:B------:R-:W-:-:S05]  /*9090*/  HADD2.F32 R32, -RZ, R32.H0_H0 ;  /* 0x20000020ff207230 */ /* 0x000fca0000004100 */
[----:B------:R-:W-:-:S04]  /*90a0*/  FMUL R27, R32, UR21 ;  /* 0x00000015201b7c20 */ /* 0x000fc80008400000 */
[----:B------:R-:W-:-:S05]  /*90b0*/  FFMA R27, R162, UR20, R27 ;  /* 0x00000014a21b7c23 */ /* 0x000fca000800001b */
[----:B------:R-:W-:-:S05]  /*90c0*/  F2FP.SATFINITE.E4M3.F32.PACK_AB_MERGE_C R27, RZ, R27, RZ ;  /* 0x0000001bff1b723e */ /* 0x000fca00048070ff */
[----:B------:R0:W-:Y:S01]  /*90d0*/  @!P3 STG.E.U8 desc[UR14][R28.64], R27 ;  /* 0x0000001b1c00b986 */ /* 0x0001e2000c10110e */
[----:B------:R-:W-:Y:S05]  /*90e0*/  @P2 BRA `(.L_x_171) ;  /* 0x0000000000042947 */ /* 0x000fea0003800000 */
[----:B------:R3:W5:Y:S02]  /*90f0*/  LDG.E.U8 R26, desc[UR14][R24.64+0x1] ;  /* 0x0000010e181a7981 */ /* 0x000764000c1e1100 */
.L_x_171:
[----:B------:R-:W-:Y:S05]  /*9100*/  BSYNC B1 ;  /* 0x0000000000017941 */ /* 0x000fea0003800000 */
.L_x_170:
[----:B-----5:R-:W-:Y:S01]  /*9110*/  LOP3.LUT R26, R26, 0xff, RZ, 0xc0, !PT ;  /* 0x000000ff1a1a7812 */ /* 0x020fe200078ec0ff */
[----:B------:R-:W-:Y:S01]  /*9120*/  BSSY B1, `(.L_x_172) ;  /* 0x0000013000017945 */ /* 0x000fe20003800000 */
[----:B0-----:R-:W-:Y:S02]  /*9130*/  IADD3 R27, P1, R36, 0x88, RZ ;  /* 0x00000088241b7810 */ /* 0x001fe40007f3e0ff */
[----:B------:R-:W-:Y:S02]  /*9140*/  F2FP.F16.E4M3.UNPACK_B R26, R26 ;  /* 0x0000001aff1a723e */ /* 0x000fe400020006ff */
[----:B------:R-:W-:Y:S01]  /*9150*/  PRMT R32, RZ, 0x7610, R32 ;  /* 0x00007610ff207816 */ /* 0x000fe20000000020 */
[----:B------:R-:W-:Y:S01]  /*9160*/  IMAD.X R36, RZ, RZ, R37, P1 ;  /* 0x000000ffff247224 */ /* 0x000fe200008e0625 */
[----:B------:R-:W-:Y:S01]  /*9170*/  ISETP.GE.AND P1, PT, R41, 0x89, PT ;  /* 0x000000892900780c */ /* 0x000fe20003f26270 */
[----:B------:R-:W-:Y:S02]  /*9180*/  HADD2.F32 R26, -RZ, R26.H0_H0 ;  /* 0x2000001aff1a7230 */ /* 0x000fe40000004100 */
[----:B------:R-:W-:Y:S01]  /*9190*/  IMAD R36, R36, UR6, RZ ;  /* 0x0000000624247c24 */ /* 0x000fe2000f8e02ff */
[----:B------:R-:W-:Y:S01]  /*91a0*/  ISETP.LT.OR P5, PT, R42, 0x1, !P1 ;  /* 0x000000012a00780c */ /* 0x000fe20004fa1670 */
[----:B------:R-:W-:-:S04]  /*91b0*/  IMAD.WIDE.U32 R38, R27, UR6, R38 ;  /* 0x000000061b267c25 */ /* 0x000fc8000f8e0026 */
[----:B------:R-:W-:Y:S01]  /*91c0*/  FMUL R26, R26, UR21 ;  /* 0x000000151a1a7c20 */ /* 0x000fe20008400000 */
[----:B------:R-:W-:-:S03]  /*91d0*/  IMAD R27, R27, UR7, R36 ;  /* 0x000000071b1b7c24 */ /* 0x000fc6000f8e0224 */
[----:B------:R-:W-:Y:S01]  /*91e0*/  FFMA R161, R161, UR20, R26 ;  /* 0x00000014a1a17c23 */ /* 0x000fe2000800001a */
[----:B------:R-:W-:-:S04]  /*91f0*/  IADD3 R26, P3, R38, UR10, RZ ;  /* 0x0000000a261a7c10 */ /* 0x000fc8000ff7e0ff */
[----:B------:R-:W-:Y:S02]  /*9200*/  F2FP.SATFINITE.E4M3.F32.PACK_AB_MERGE_C R161, RZ, R161, RZ ;  /* 0x000000a1ffa1723e */ /* 0x000fe400048070ff */
[----:B------:R-:W-:-:S03]  /*9210*/  IADD3.X R27, R39, UR11, R27, P3, !PT ;  /* 0x0000000b271b7c10 */ /* 0x000fc60009ffe41b */
[----:B------:R0:W-:Y:S01]  /*9220*/  @!P2 STG.E.U8 desc[UR14][R28.64+0x1], R161 ;  /* 0x000001a11c00a986 */ /* 0x0001e2000c10110e */
[----:B------:R-:W-:Y:S05]  /*9230*/  @P5 BRA `(.L_x_173) ;  /* 0x0000000000045947 */ /* 0x000fea0003800000 */
[----:B------:R4:W5:Y:S02]  /*9240*/  LDG.E.U8 R32, desc[UR14][R26.64] ;  /* 0x0000000e1a207981 */ /* 0x000964000c1e1100 */
.L_x_173:
[----:B------:R-:W-:Y:S05]  /*9250*/  BSYNC B1 ;  /* 0x0000000000017941 */ /* 0x000fea0003800000 */
.L_x_172:
        /* <DEDUP_REMOVED lines=12> */
.L_x_175:
[----:B------:R-:W-:Y:S05]  /*9320*/  BSYNC B1 ;  /* 0x0000000000017941 */ /* 0x000fea0003800000 */
.L_x_174:
[----:B-----5:R-:W-:Y:S01]  /*9330*/  LOP3.LUT R32, R32, 0xff, RZ, 0xc0, !PT ;  /* 0x000000ff20207812 */ /* 0x020fe200078ec0ff */
[----:B------:R-:W-:Y:S01]  /*9340*/  BSSY B1, `(.L_x_176) ;  /* 0x000000b000017945 */ /* 0x000fe20003800000 */
[----:B------:R-:W-:Y:S02]  /*9350*/  ISETP.LT.OR P3, PT, R42, 0x9, !P0 ;  /* 0x000000092a00780c */ /* 0x000fe40004761670 */
[----:B------:R-:W-:-:S05]  /*9360*/  F2FP.F16.E4M3.UNPACK_B R32, R32 ;  /* 0x00000020ff20723e */ /* 0x000fca00020006ff */
[----:B------:R-:W-:-:S05]  /*9370*/  HADD2.F32 R32, -RZ, R32.H0_H0 ;  /* 0x20000020ff207230 */ /* 0x000fca0000004100 */
[----:B------:R-:W-:-:S04]  /*9380*/  FMUL R32, R32, UR21 ;  /* 0x0000001520207c20 */ /* 0x000fc80008400000 */
[----:B------:R-:W-:-:S05]  /*9390*/  FFMA R32, R159, UR20, R32 ;  /* 0x000000149f207c23 */ /* 0x000fca0008000020 */
[----:B0-----:R-:W-:Y:S02]  /*93a0*/  F2FP.SATFINITE.E4M3.F32.PACK_AB_MERGE_C R33, RZ, R32, RZ ;  /* 0x00000020ff21723e */ /* 0x001fe400048070ff */
[----:B------:R-:W-:-:S03]  /*93b0*/  PRMT R32, RZ, 0x7610, R32 ;  /* 0x00007610ff207816 */ /* 0x000fc60000000020 */
[----:B------:R0:W-:Y:S01]  /*93c0*/  @!P2 STG.E.U8 desc[UR14][R30.64+0x1], R33 ;  /* 0x000001211e00a986 */ /* 0x0001e2000c10110e */
[----:B------:R-:W-:Y:S05]  /*93d0*/  @P3 BRA `(.L_x_177) ;  /* 0x0000000000043947 */ /* 0x000fea0003800000 */
[----:B------:R0:W5:Y:S02]  /*93e0*/  LDG.E.U8 R32, desc[UR14][R24.64+0x8] ;  /* 0x0000080e18207981 */ /* 0x000164000c1e1100 */
.L_x_177:
[----:B------:R-:W-:Y:S05]  /*93f0*/  BSYNC B1 ;  /* 0x0000000000017941 */ /* 0x000fea0003800000 */
.L_x_176:
[----:B-----5:R-:W-:Y:S01]  /*9400*/  LOP3.LUT R32, R32, 0xff, RZ, 0xc0, !PT ;  /* 0x000000ff20207812 */ /* 0x020fe200078ec0ff */
[----:B------:R-:W-:Y:S01]  /*9410*/  BSSY B1, `(.L_x_178) ;  /* 0x000000b000017945 */ /* 0x000fe20003800000 */
[----:B------:R-:W-:Y:S02]  /*9420*/  ISETP.LT.OR P2, PT, R42, 0xa, !P0 ;  /* 0x0000000a2a00780c */ /* 0x000fe40004741670 */
[----:B------:R-:W-:-:S05]  /*9430*/  F2FP.F16.E4M3.UNPACK_B R32, R32 ;  /* 0x00000020ff20723e */ /* 0x000fca00020006ff */
[----:B------:R-:W-:-:S05]  /*9440*/  HADD2.F32 R32, -RZ, R32.H0_H0 ;  /* 0x20000020ff207230 */ /* 0x000fca0000004100 */
[----:B0-----:R-:W-:Y:S01]  /*9450*/  FMUL R33, R32, UR21 ;  /* 0x0000001520217c20 */ /* 0x001fe20008400000 */
[----:B------:R-:W-:-:S03]  /*9460*/  PRMT R32, RZ, 0x7610, R32 ;  /* 0x00007610ff207816 */ /* 0x000fc60000000020 */
[----:B------:R-:W-:-:S05]  /*9470*/  FFMA R33, R158, UR20, R33 ;  /* 0x000000149e217c23 */ /* 0x000fca0008000021 */
[----:B------:R-:W-:-:S05]  /*9480*/  F2FP.SATFINITE.E4M3.F32.PACK_AB_MERGE_C R33, RZ, R33, RZ ;  /* 0x00000021ff21723e */ /* 0x000fca00048070ff */
[----:B------:R0:W-:Y:S01]  /*9490*/  @!P3 STG.E.U8 desc[UR14][R28.64+0x8], R33 ;  /* 0x000008211c00b986 */ /* 0x0001e2000c10110e */
[----:B------:R-:W-:Y:S05]  /*94a0*/  @P2 BRA `(.L_x_179) ;  /* 0x0000000000042947 */ /* 0x000fea0003800000 */
[----:B------:R0:W5:Y:S02]  /*94b0*/  LDG.E.U8 R32, desc[UR14][R24.64+0x9] ;  /* 0x0000090e18207981 */ /* 0x000164000c1e1100 */
.L_x_179:
[----:B------:R-:W-:Y:S05]  /*94c0*/  BSYNC B1 ;  /* 0x0000000000017941 */ /* 0x000fea0003800000 */
.L_x_178:
        /* <DEDUP_REMOVED lines=12> */
.L_x_181:
[----:B------:R-:W-:Y:S05]  /*9590*/  BSYNC B1 ;  /* 0x0000000000017941 */ /* 0x000fea0003800000 */
.L_x_180:
        /* <DEDUP_REMOVED lines=12> */
.L_x_183:
[----:B------:R-:W-:Y:S05]  /*9660*/  BSYNC B1 ;  /* 0x0000000000017941 */ /* 0x000fea0003800000 */
.L_x_182:
        /* <DEDUP_REMOVED lines=12> */
.L_x_185:
[----:B------:R-:W-:Y:S05]  /*9730*/  BSYNC B1 ;  /* 0x0000000000017941 */ /* 0x000fea0003800000 */
.L_x_184:
        /* <DEDUP_REMOVED lines=12> */
.L_x_187:
[----:B------:R-:W-:Y:S05]  /*9800*/  BSYNC B1 ;  /* 0x0000000000017941 */ /* 0x000fea0003800000 */
.L_x_186:
        /* <DEDUP_REMOVED lines=12> */
.L_x_189:
[----:B------:R-:W-:Y:S05]  /*98d0*/  BSYNC B1 ;  /* 0x0000000000017941 */ /* 0x000fea0003800000 */
.L_x_188:
        /* <DEDUP_REMOVED lines=12> */
.L_x_191:
[----:B------:R-:W-:Y:S05]  /*99a0*/  BSYNC B1 ;  /* 0x0000000000017941 */ /* 0x000fea0003800000 */
.L_x_190:
[----:B-----5:R-:W-:Y:S01]  /*99b0*/  LOP3.LUT R32, R32, 0xff, RZ, 0xc0, !PT ;  /* 0x000000ff20207812 */ /* 0x020fe200078ec0ff */
[----:B------:R-:W-:Y:S01]  /*99c0*/  BSSY B1, `(.L_x_192) ;  /* 0x000000b000017945 */ /* 0x000fe20003800000 */
[----:B------:R-:W-:Y:S02]  /*99d0*/  ISETP.LT.OR P3, PT, R42, 0x19, !P0 ;  /* 0x000000192a00780c */ /* 0x000fe40004761670 */
[----:B------:R-:W-:-:S05]  /*99e0*/  F2FP.F16.E4M3.UNPACK_B R32, R32 ;  /* 0x00000020ff20723e */ /* 0x000fca00020006ff */
[----:B------:R-:W-:-:S05]  /*99f0*/  HADD2.F32 R32, -RZ, R32.H0_H0 ;  /* 0x20000020ff207230 */ /* 0x000fca0000004100 */
[----:B------:R-:W-:-:S04]  /*9a00*/  FMUL R32, R32, UR21 ;  /* 0x0000001520207c20 */ /* 0x000fc80008400000 */
[----:B------:R-:W-:Y:S01]  /*9a10*/  FFMA R32, R23, UR20, R32 ;  /* 0x0000001417207c23 */ /* 0x000fe20008000020 */
[----:B------:R-:W-:-:S04]  /*9a20*/  PRMT R23, RZ, 0x7610, R23 ;  /* 0x00007610ff177816 */ /* 0x000fc80000000017 */
[----:B0-----:R-:W-:-:S05]  /*9a30*/  F2FP.SATFINITE.E4M3.F32.PACK_AB_MERGE_C R33, RZ, R32, RZ ;  /* 0x00000020ff21723e */ /* 0x001fca00048070ff */
[----:B------:R0:W-:Y:S01]  /*9a40*/  @!P2 STG.E.U8 desc[UR14][R30.64+0x11], R33 ;  /* 0x000011211e00a986 */ /* 0x0001e2000c10110e */
[----:B------:R-:W-:Y:S05]  /*9a50*/  @P3 BRA `(.L_x_193) ;  /* 0x0000000000043947 */ /* 0x000fea0003800000 */
[----:B------:R0:W5:Y:S02]  /*9a60*/  LDG.E.U8 R23, desc[UR14][R24.64+0x18] ;  /* 0x0000180e18177981 */ /* 0x000164000c1e1100 */
.L_x_193:
[----:B------:R-:W-:Y:S05]  /*9a70*/  BSYNC B1 ;  /* 0x0000000000017941 */ /* 0x000fea0003800000 */
.L_x_192:
        /* <DEDUP_REMOVED lines=8> */
[----:B------:R-:W-:-:S05]  /*9b00*/  F2FP.SATFINITE.E4M3.F32.PACK_AB_MERGE_C R23, RZ, R23, RZ ;  /* 0x00000017ff17723e */ /* 0x000fca00048070ff */
[----:B------:R0:W-:Y:S01]  /*9b10*/  @!P3 STG.E.U8 desc[UR14][R28.64+0x18], R23 ;  /* 0x000018171c00b986 */ /* 0x0001e2000c10110e */
[----:B------:R-:W-:Y:S05]  /*9b20*/  @P2 BRA `(.L_x_195) ;  /* 0x0000000000042947 */ /* 0x000fea0003800000 */
[----:B------:R0:W5:Y:S02]  /*9b30*/  LDG.E.U8 R22, desc[UR14][R24.64+0x19] ;  /* 0x0000190e18167981 */ /* 0x000164000c1e1100 */
.L_x_195:
[----:B------:R-:W-:Y:S05]  /*9b40*/  BSYNC B1 ;  /* 0x0000000000017941 */ /* 0x000fea0003800000 */
.L_x_194:
        /* <DEDUP_REMOVED lines=12> */
.L_x_197:
[----:B------:R-:W-:Y:S05]  /*9c10*/  BSYNC B1 ;  /* 0x0000000000017941 */ /* 0x000fea0003800000 */
.L_x_196:
        /* <DEDUP_REMOVED lines=12> */
.L_x_199:
[----:B------:R-:W-:Y:S05]  /*9ce0*/  BSYNC B1 ;  /* 0x0000000000017941 */ /* 0x000fea0003800000 */
.L_x_198:
        /* <DEDUP_REMOVED lines=12> */
.L_x_201:
[----:B------:R-:W-:Y:S05]  /*9db0*/  BSYNC B1 ;  /* 0x0000000000017941 */ /* 0x000fea0003800000 */
.L_x_200:
        /* <DEDUP_REMOVED lines=12> */
.L_x_203:
[----:B------:R-:W-:Y:S05]  /*9e80*/  BSYNC B1 ;  /* 0x0000000000017941 */ /* 0x000fea0003800000 */
.L_x_202:
        /* <DEDUP_REMOVED lines=12> */
.L_x_205:
[----:B------:R-:W-:Y:S05]  /*9f50*/  BSYNC B1 ;  /* 0x0000000000017941 */ /* 0x000fea0003800000 */
.L_x_204:
        /* <DEDUP_REMOVED lines=12> */
.L_x_207:
[----:B------:R-:W-:Y:S05]  /*a020*/  BSYNC B1 ;  /* 0x0000000000017941 */ /* 0x000fea0003800000 */
.L_x_206:
        /* <DEDUP_REMOVED lines=12> */
.L_x_209:
[----:B------:R-:W-:Y:S05]  /*a0f0*/  BSYNC B1 ;  /* 0x0000000000017941 */ /* 0x000fea0003800000 */
.L_x_208:
        /* <DEDUP_REMOVED lines=12> */
.L_x_211:
[----:B------:R-:W-:Y:S05]  /*a1c0*/  BSYNC B1 ;  /* 0x0000000000017941 */ /* 0x000fea0003800000 */
.L_x_210:
        /* <DEDUP_REMOVED lines=12> */
.L_x_213:
[----:B------:R-:W-:Y:S05]  /*a290*/  BSYNC B1 ;  /* 0x0000000000017941 */ /* 0x000fea0003800000 */
.L_x_212:
        /* <DEDUP_REMOVED lines=12> */
.L_x_215:
[----:B------:R-:W-:Y:S05]  /*a360*/  BSYNC B1 ;  /* 0x0000000000017941 */ /* 0x000fea0003800000 */
.L_x_214:
        /* <DEDUP_REMOVED lines=12> */
.L_x_217:
[----:B------:R-:W-:Y:S05]  /*a430*/  BSYNC B1 ;  /* 0x0000000000017941 */ /* 0x000fea0003800000 */
.L_x_216:
        /* <DEDUP_REMOVED lines=12> */
.L_x_219:
[----:B------:R-:W-:Y:S05]  /*a500*/  BSYNC B1 ;  /* 0x0000000000017941 */ /* 0x000fea0003800000 */
.L_x_218:
        /* <DEDUP_REMOVED lines=12> */
.L_x_221:
[----:B------:R-:W-:Y:S05]  /*a5d0*/  BSYNC B1 ;  /* 0x0000000000017941 */ /* 0x000fea0003800000 */
.L_x_220:
        /* <DEDUP_REMOVED lines=12> */
.L_x_223:
[----:B------:R-:W-:Y:S05]  /*a6a0*/  BSYNC B1 ;  /* 0x0000000000017941 */ /* 0x000fea0003800000 */
.L_x_222:
        /* <DEDUP_REMOVED lines=12> */
.L_x_225:
[----:B------:R-:W-:Y:S05]  /*a770*/  BSYNC B1 ;  /* 0x0000000000017941 */ /* 0x000fea0003800000 */
.L_x_224:
        /* <DEDUP_REMOVED lines=12> */
.L_x_227:
[----:B------:R-:W-:Y:S05]  /*a840*/  BSYNC B1 ;  /* 0x0000000000017941 */ /* 0x000fea0003800000 */
.L_x_226:
        /* <DEDUP_REMOVED lines=12> */
.L_x_229:
[----:B------:R-:W-:Y:S05]  /*a910*/  BSYNC B1 ;  /* 0x0000000000017941 */ /* 0x000fea0003800000 */
.L_x_228:
        /* <DEDUP_REMOVED lines=12> */
.L_x_231:
[----:B------:R-:W-:Y:S05]  /*a9e0*/  BSYNC B1 ;  /* 0x0000000000017941 */ /* 0x000fea0003800000 */
.L_x_230:
        /* <DEDUP_REMOVED lines=12> */
.L_x_233:
[----:B------:R-:W-:Y:S05]  /*aab0*/  BSYNC B1 ;  /* 0x0000000000017941 */ /* 0x000fea0003800000 */
.L_x_232:
        /* <DEDUP_REMOVED lines=12> */
.L_x_235:
[----:B------:R-:W-:Y:S05]  /*ab80*/  BSYNC B1 ;  /* 0x0000000000017941 */ /* 0x000fea0003800000 */
.L_x_234:
[----:B-----5:R-:W-:Y:S01]  /*ab90*/  LOP3.LUT R2, R2, 0xff, RZ, 0xc0, !PT ;  /* 0x000000ff02027812 */ /* 0x020fe200078ec0ff */
[----:B------:R-:W-:Y:S01]  /*aba0*/  BSSY B1, `(.L_x_236) ;  /* 0x000000b000017945 */ /* 0x000fe20003800000 */
[----:B------:R-:W-:Y:S02]  /*abb0*/  ISETP.LT.OR P3, PT, R42, 0x41, !P1 ;  /* 0x000000412a00780c */ /* 0x000fe40004f61670 */
[----:B------:R-:W-:-:S05]  /*abc0*/  F2FP.F16.E4M3.UNPACK_B R2, R2 ;  /* 0x00000002ff02723e */ /* 0x000fca00020006ff */
[----:B------:R-:W-:-:S05]  /*abd0*/  HADD2.F32 R2, -RZ, R2.H0_H0 ;  /* 0x20000002ff027230 */ /* 0x000fca0000004100 */
[----:B0-----:R-:W-:-:S04]  /*abe0*/  FMUL R3, R2, UR21 ;  /* 0x0000001502037c20 */ /* 0x001fc80008400000 */
[----:B------:R-:W-:Y:S01]  /*abf0*/  FFMA R3, R0, UR20, R3 ;  /* 0x0000001400037c23 */ /* 0x000fe20008000003 */
[----:B------:R-:W-:-:S04]  /*ac00*/  PRMT R0, RZ, 0x7610, R0 ;  /* 0x00007610ff007816 */ /* 0x000fc80000000000 */
[----:B------:R-:W-:-:S05]  /*ac10*/  F2FP.SATFINITE.E4M3.F32.PACK_AB_MERGE_C R3, RZ, R3, RZ ;  /* 0x00000003ff03723e */ /* 0x000fca00048070ff */
[----:B------:R0:W-:Y:S01]  /*ac20*/  @!P2 STG.E.U8 desc[UR14][R28.64+0x41], R3 ;  /* 0x000041031c00a986 */ /* 0x0001e2000c10110e */
[----:B------:R-:W-:Y:S05]  /*ac30*/  @P3 BRA `(.L_x_237) ;  /* 0x0000000000043947 */ /* 0x000fea0003800000 */
[----:B------:R0:W5:Y:S02]  /*ac40*/  LDG.E.U8 R0, desc[UR14][R26.64+0x40] ;  /* 0x0000400e1a007981 */ /* 0x000164000c1e1100 */
.L_x_237:
[----:B------:R-:W-:Y:S05]  /*ac50*/  BSYNC B1 ;  /* 0x0000000000017941 */ /* 0x000fea0003800000 */
.L_x_236:
[----:B------:R-:W2:Y:S01]  /*ac60*/  LDL.LU R2, [R1] ;  /* 0x0000000001027983 */ /* 0x000ea20000300800 */
[----:B-----5:R-:W-:Y:S01]  /*ac70*/  LOP3.LUT R0, R0, 0xff, RZ, 0xc0, !PT ;  /* 0x000000ff00007812 */ /* 0x020fe200078ec0ff */
[----:B------:R-:W-:Y:S01]  /*ac80*/  BSSY B1, `(.L_x_238) ;  /* 0x000000b000017945 */ /* 0x000fe20003800000 */
[----:B------:R-:W-:Y:S02]  /*ac90*/  ISETP.LT.OR P2, PT, R42, 0x42, !P1 ;  /* 0x000000422a00780c */ /* 0x000fe40004f41670 */
[----:B------:R-:W-:-:S05]  /*aca0*/  F2FP.F16.E4M3.UNPACK_B R0, R0 ;  /* 0x00000000ff00723e */ /* 0x000fca00020006ff */
[----:B------:R-:W-:-:S05]  /*acb0*/  HADD2.F32 R0, -RZ, R0.H0_H0 ;  /* 0x20000000ff007230 */ /* 0x000fca0000004100 */
[----:B------:R-:W-:-:S04]  /*acc0*/  FMUL R0, R0, UR21 ;  /* 0x0000001500007c20 */ /* 0x000fc80008400000 */
[----:B--2---:R-:W-:-:S05]  /*acd0*/  FFMA R0, R2, UR20, R0 ;  /* 0x0000001402007c23 */ /* 0x004fca0008000000 */
[----:B0-----:R-:W-:Y:S02]  /*ace0*/  F2FP.SATFINITE.E4M3.F32.PACK_AB_MERGE_C R3, RZ, R0, RZ ;  /* 0x00000000ff03723e */ /* 0x001fe400048070ff */
[----:B------:R-:W-:-:S03]  /*acf0*/  PRMT R0, RZ, 0x7610, R0 ;  /* 0x00007610ff007816 */ /* 0x000fc60000000000 */
[----:B------:R0:W-:Y:S01]  /*ad00*/  @!P3 STG.E.U8 desc[UR14][R30.64+0x40], R3 ;  /* 0x000040031e00b986 */ /* 0x0001e2000c10110e */
[----:B------:R-:W-:Y:S05]  /*ad10*/  @P2 BRA `(.L_x_239) ;  /* 0x0000000000042947 */ /* 0x000fea0003800000 */
[----:B------:R2:W5:Y:S02]  /*ad20*/  LDG.E.U8 R0, desc[UR14][R26.64+0x41] ;  /* 0x0000410e1a007981 */ /* 0x000564000c1e1100 */
.L_x_239:
[----:B------:R-:W-:Y:S05]  /*ad30*/  BSYNC B1 ;  /* 0x0000000000017941 */ /* 0x000fea0003800000 */
.L_x_238:
[----:B------:R-:W3:Y:S01]  /*ad40*/  LDL.LU R2, [R1+0x4] ;  /* 0x0000040001027983 */ /* 0x000ee20000300800 */
[----:B-----5:R-:W-:Y:S01]  /*ad50*/  LOP3.LUT R0, R0, 0xff, RZ, 0xc0, !PT ;  /* 0x000000ff00007812 */ /* 0x020fe200078ec0ff */
[----:B------:R-:W-:Y:S01]  /*ad60*/  BSSY B1, `(.L_x_240) ;  /* 0x000000b000017945 */ /* 0x000fe20003800000 */
[----:B------:R-:W-:Y:S02]  /*ad70*/  ISETP.LT.OR P3, PT, R42, 0x49, !P0 ;  /* 0x000000492a00780c */ /* 0x000fe40004761670 */
[----:B------:R-:W-:-:S05]  /*ad80*/  F2FP.F16.E4M3.UNPACK_B R0, R0 ;  /* 0x00000000ff00723e */ /* 0x000fca00020006ff */
[----:B------:R-:W-:-:S05]  /*ad90*/  HADD2.F32 R0, -RZ, R0.H0_H0 ;  /* 0x20000000ff007230 */ /* 0x000fca0000004100 */
[----:B------:R-:W-:-:S04]  /*ada0*/  FMUL R0, R0, UR21 ;  /* 0x0000001500007c20 */ /* 0x000fc80008400000 */
[----:B---3--:R-:W-:-:S05]  /*adb0*/  FFMA R0, R2, UR20, R0 ;  /* 0x0000001402007c23 */ /* 0x008fca0008000000 */
[----:B0-----:R-:W-:Y:S02]  /*adc0*/  F2FP.SATFINITE.E4M3.F32.PACK_AB_MERGE_C R3, RZ, R0, RZ ;  /* 0x00000000ff03723e */ /* 0x001fe400048070ff */
[----:B------:R-:W-:-:S03]  /*add0*/  PRMT R0, RZ, 0x7610, R0 ;  /* 0x00007610ff007816 */ /* 0x000fc60000000000 */
[----:B------:R0:W-:Y:S01]  /*ade0*/  @!P2 STG.E.U8 desc[UR14][R30.64+0x41], R3 ;  /* 0x000041031e00a986 */ /* 0x0001e2000c10110e */
[----:B------:R-:W-:Y:S05]  /*adf0*/  @P3 BRA `(.L_x_241) ;  /* 0x0000000000043947 */ /* 0x000fea0003800000 */
[----:B------:R3:W5:Y:S02]  /*ae00*/  LDG.E.U8 R0, desc[UR14][R24.64+0x48] ;  /* 0x0000480e18007981 */ /* 0x000764000c1e1100 */
.L_x_241:
[----:B------:R-:W-:Y:S05]  /*ae10*/  BSYNC B1 ;  /* 0x0000000000017941 */ /* 0x000fea0003800000 */
.L_x_240:
[----:B------:R-:W2:Y:S01]  /*ae20*/  LDL.LU R2, [R1+0x8] ;  /* 0x0000080001027983 */ /* 0x000ea20000300800 */
        /* <DEDUP_REMOVED lines=12> */
.L_x_243:
[----:B------:R-:W-:Y:S05]  /*aef0*/  BSYNC B1 ;  /* 0x0000000000017941 */ /* 0x000fea0003800000 */
.L_x_242:
        /* <DEDUP_REMOVED lines=13> */
.L_x_245:
[----:B------:R-:W-:Y:S05]  /*afd0*/  BSYNC B1 ;  /* 0x0000000000017941 */ /* 0x000fea0003800000 */
.L_x_244:
        /* <DEDUP_REMOVED lines=13> */
.L_x_247:
[----:B------:R-:W-:Y:S05]  /*b0b0*/  BSYNC B1 ;  /* 0x0000000000017941 */ /* 0x000fea0003800000 */
.L_x_246:
        /* <DEDUP_REMOVED lines=13> */
.L_x_249:
[----:B------:R-:W-:Y:S05]  /*b190*/  BSYNC B1 ;  /* 0x0000000000017941 */ /* 0x000fea0003800000 */
.L_x_248:
        /* <DEDUP_REMOVED lines=13> */
.L_x_251:
[----:B------:R-:W-:Y:S05]  /*b270*/  BSYNC B1 ;  /* 0x0000000000017941 */ /* 0x000fea0003800000 */
.L_x_250:
        /* <DEDUP_REMOVED lines=13> */
.L_x_253:
[----:B------:R-:W-:Y:S05]  /*b350*/  BSYNC B1 ;  /* 0x0000000000017941 */ /* 0x000fea0003800000 */
.L_x_252:
        /* <DEDUP_REMOVED lines=13> */
.L_x_255:
[----:B------:R-:W-:Y:S05]  /*b430*/  BSYNC B1 ;  /* 0x0000000000017941 */ /* 0x000fea0003800000 */
.L_x_254:
        /* <DEDUP_REMOVED lines=13> */
.L_x_257:
[----:B------:R-:W-:Y:S05]  /*b510*/  BSYNC B1 ;  /* 0x0000000000017941 */ /* 0x000fea0003800000 */
.L_x_256:
        /* <DEDUP_REMOVED lines=13> */
.L_x_259:
[----:B------:R-:W-:Y:S05]  /*b5f0*/  BSYNC B1 ;  /* 0x0000000000017941 */ /* 0x000fea0003800000 */
.L_x_258:
        /* <DEDUP_REMOVED lines=13> */
.L_x_261:
[----:B------:R-:W-:Y:S05]  /*b6d0*/  BSYNC B1 ;  /* 0x0000000000017941 */ /* 0x000fea0003800000 */
.L_x_260:
        /* <DEDUP_REMOVED lines=13> */
.L_x_263:
[----:B------:R-:W-:Y:S05]  /*b7b0*/  BSYNC B1 ;  /* 0x0000000000017941 */ /* 0x000fea0003800000 */
.L_x_262:
        /* <DEDUP_REMOVED lines=13> */
.L_x_265:
[----:B------:R-:W-:Y:S05]  /*b890*/  BSYNC B1 ;  /* 0x0000000000017941 */ /* 0x000fea0003800000 */
.L_x_264:
        /* <DEDUP_REMOVED lines=13> */
.L_x_267:
[----:B------:R-:W-:Y:S05]  /*b970*/  BSYNC B1 ;  /* 0x0000000000017941 */ /* 0x000fea0003800000 */
.L_x_266:
        /* <DEDUP_REMOVED lines=13> */
.L_x_269:
[----:B------:R-:W-:Y:S05]  /*ba50*/  BSYNC B1 ;  /* 0x0000000000017941 */ /* 0x000fea0003800000 */
.L_x_268:
        /* <DEDUP_REMOVED lines=13> */
.L_x_271:
[----:B------:R-:W-:Y:S05]  /*bb30*/  BSYNC B1 ;  /* 0x0000000000017941 */ /* 0x000fea0003800000 */
.L_x_270:
        /* <DEDUP_REMOVED lines=13> */
.L_x_273:
[----:B------:R-:W-:Y:S05]  /*bc10*/  BSYNC B1 ;  /* 0x0000000000017941 */ /* 0x000fea0003800000 */
.L_x_272:
        /* <DEDUP_REMOVED lines=13> */
.L_x_275:
[----:B------:R-:W-:Y:S05]  /*bcf0*/  BSYNC B1 ;  /* 0x0000000000017941 */ /* 0x000fea0003800000 */
.L_x_274:
        /* <DEDUP_REMOVED lines=13> */
.L_x_277:
[----:B------:R-:W-:Y:S05]  /*bdd0*/  BSYNC B1 ;  /* 0x0000000000017941 */ /* 0x000fea0003800000 */
.L_x_276:
        /* <DEDUP_REMOVED lines=13> */
.L_x_279:
[----:B------:R-:W-:Y:S05]  /*beb0*/  BSYNC B1 ;  /* 0x0000000000017941 */ /* 0x000fea0003800000 */
.L_x_278:
        /* <DEDUP_REMOVED lines=13> */
.L_x_281:
[----:B------:R-:W-:Y:S05]  /*bf90*/  BSYNC B1 ;  /* 0x0000000000017941 */ /* 0x000fea0003800000 */
.L_x_280:
        /* <DEDUP_REMOVED lines=13> */
.L_x_283:
[----:B------:R-:W-:Y:S05]  /*c070*/  BSYNC B1 ;  /* 0x0000000000017941 */ /* 0x000fea0003800000 */
.L_x_282:
        /* <DEDUP_REMOVED lines=13> */
.L_x_285:
[----:B------:R-:W-:Y:S05]  /*c150*/  BSYNC B1 ;  /* 0x0000000000017941 */ /* 0x000fea0003800000 */
.L_x_284:
        /* <DEDUP_REMOVED lines=13> */
.L_x_287:
[----:B------:R-:W-:Y:S05]  /*c230*/  BSYNC B1 ;  /* 0x0000000000017941 */ /* 0x000fea0003800000 */
.L_x_286:
        /* <DEDUP_REMOVED lines=13> */
.L_x_289:
[----:B------:R-:W-:Y:S05]  /*c310*/  BSYNC B1 ;  /* 0x0000000000017941 */ /* 0x000fea0003800000 */
.L_x_288:
        /* <DEDUP_REMOVED lines=13> */
.L_x_291:
[----:B------:R-:W-:Y:S05]  /*c3f0*/  BSYNC B1 ;  /* 0x0000000000017941 */ /* 0x000fea0003800000 */
.L_x_290:
        /* <DEDUP_REMOVED lines=13> */
.L_x_293:
[----:B------:R-:W-:Y:S05]  /*c4d0*/  BSYNC B1 ;  /* 0x0000000000017941 */ /* 0x000fea0003800000 */
.L_x_292:
        /* <DEDUP_REMOVED lines=13> */
.L_x_295:
[----:B------:R-:W-:Y:S05]  /*c5b0*/  BSYNC B1 ;  /* 0x0000000000017941 */ /* 0x000fea0003800000 */
.L_x_294:
[----:B------:R-:W-:Y:S05]  /*c5c0*/  @P1 BRA `(.L_x_296) ;  /* 0x0000002000ac1947 */ /* 0x000fea0003800000 */
[----:B------:R-:W2:Y:S01]  /*c5d0*/  LDL.LU R2, [R1+0x74] ;  /* 0x0000740001027983 */ /* 0x000ea20000300800 */
[----:B-----5:R-:W-:-:S04]  /*c5e0*/  LOP3.LUT R0, R0, 0xff, RZ, 0xc0, !PT ;  /* 0x000000ff00007812 */ /* 0x020fc800078ec0ff */
[----:B------:R-:W-:-:S05]  /*c5f0*/  F2FP.F16.E4M3.UNPACK_B R0, R0 ;  /* 0x00000000ff00723e */ /* 0x000fca00020006ff */
[----:B------:R-:W-:-:S05]  /*c600*/  HADD2.F32 R0, -RZ, R0.H0_H0 ;  /* 0x20000000ff007230 */ /* 0x000fca0000004100 */
[----:B------:R-:W-:-:S04]  /*c610*/  FMUL R0, R0, UR21 ;  /* 0x0000001500007c20 */ /* 0x000fc80008400000 */
[----:B--2---:R-:W-:-:S05]  /*c620*/  FFMA R0, R2, UR20, R0 ;  /* 0x0000001402007c23 */ /* 0x004fca0008000000 */
[----:B0-----:R-:W-:-:S05]  /*c630*/  F2FP.SATFINITE.E4M3.F32.PACK_AB_MERGE_C R3, RZ, R0, RZ ;  /* 0x00000000ff03723e */ /* 0x001fca00048070ff */
[----:B------:R0:W-:Y:S01]  /*c640*/  STG.E.U8 desc[UR14][R30.64+0x79], R3 ;  /* 0x000079031e007986 */ /* 0x0001e2000c10110e */
[----:B------:R-:W-:Y:S05]  /*c650*/  BRA `(.L_x_296) ;  /* 0x0000002000887947 */ /* 0x000fea0003800000 */
.L_x_39:
[C---:B------:R-:W-:Y:S01]  /*c660*/  ISETP.GE.AND P3, PT, R41.reuse, 0x1, PT ;  /* 0x000000012900780c */ /* 0x040fe20003f66270 */
[----:B------:R-:W2:Y:S01]  /*c670*/  LDL.LU R227, [R1+0x10] ;  /* 0x0000100001e37983 */ /* 0x000ea20000300800 */
[----:B------:R-:W-:Y:S01]  /*c680*/  ISETP.GE.AND P2, PT, R41, 0x9, PT ;  /* 0x000000092900780c */ /* 0x000fe20003f46270 */
[----:B------:R-:W-:Y:S01]  /*c690*/  FMUL R225, R225, UR20 ;  /* 0x00000014e1e17c20 */ /* 0x000fe20008400000 */
[----:B------:R-:W-:Y:S01]  /*c6a0*/  ISETP.LT.OR P0, PT, R42, 0x1, !P3 ;  /* 0x000000012a00780c */ /* 0x000fe20005f01670 */
[----:B------:R-:W-:Y:S01]  /*c6b0*/  FMUL R226, R226, UR20 ;  /* 0x00000014e2e27c20 */ /* 0x000fe20008400000 */
[C---:B------:R-:W-:Y:S01]  /*c6c0*/  ISETP.LT.OR P1, PT, R42.reuse, 0x2, !P3 ;  /* 0x000000022a00780c */ /* 0x040fe20005f21670 */
[----:B------:R-:W-:Y:S01]  /*c6d0*/  FMUL R223, R223, UR20 ;  /* 0x00000014dfdf7c20 */ /* 0x000fe20008400000 */
[----:B------:R-:W-:Y:S01]  /*c6e0*/  ISETP.LT.OR P6, PT, R42, 0x2, !P2 ;  /* 0x000000022a00780c */ /* 0x000fe200057c1670 */
[----:B------:R-:W-:Y:S01]  /*c6f0*/  FMUL R224, R224, UR20 ;  /* 0x00000014e0e07c20 */ /* 0x000fe20008400000 */
[----:B------:R-:W-:-:S02]  /*c700*/  F2FP.SATFINITE.E4M3.F32.PACK_AB_MERGE_C R33, RZ, R226, RZ ;  /* 0x000000e2ff21723e */ /* 0x000fc400048070ff */
[----:B------:R-:W-:Y:S01]  /*c710*/  F2FP.SATFINITE.E4M3.F32.PACK_AB_MERGE_C R225, RZ, R225, RZ ;  /* 0x000000e1ffe1723e */ /* 0x000fe200048070ff */
[----:B------:R-:W-:Y:S01]  /*c720*/  FMUL R222, R222, UR20 ;  /* 0x00000014dede7c20 */ /* 0x000fe20008400000 */
[C---:B------:R-:W-:Y:S01]  /*c730*/  ISETP.LT.OR P5, PT, R42.reuse, 0x1, !P2 ;  /* 0x000000012a00780c */ /* 0x040fe200057a1670 */
[----:B------:R-:W-:Y:S01]  /*c740*/  FMUL R221, R221, UR20 ;  /* 0x00000014dddd7c20 */ /* 0x000fe20008400000 */
[----:B------:R-:W-:Y:S01]  /*c750*/  F2FP.SATFINITE.E4M3.F32.PACK_AB_MERGE_C R223, RZ, R223, RZ ;  /* 0x000000dfffdf723e */ /* 0x000fe200048070ff */
[----:B------:R0:W-:Y:S01]  /*c760*/  @!P0 STG.E.U8 desc[UR14][R24.64], R33 ;  /* 0x0000002118008986 */ /* 0x0001e2000c10110e */
[----:B------:R-:W-:-:S03]  /*c770*/  ISETP.LT.OR P0, PT, R42, 0x9, !P3 ;  /* 0x000000092a00780c */ /* 0x000fc60005f01670 */
[----:B------:R-:W-:Y:S01]  /*c780*/  @!P1 STG.E.U8 desc[UR14][R24.64+0x1], R225 ;  /* 0x000001e118009986 */ /* 0x000fe2000c10110e */
[----:B------:R-:W-:-:S03]  /*c790*/  ISETP.LT.OR P1, PT, R42, 0xa, !P3 ;  /* 0x0000000a2a00780c */ /* 0x000fc60005f21670 */
[----:B------:R-:W-:Y:S01]  /*c7a0*/  @!P6 STG.E.U8 desc[UR14][R26.64+0x1], R223 ;  /* 0x000001df1a00e986 */ /* 0x000fe2000c10110e */
[----:B------:R-:W-:Y:S01]  /*c7b0*/  ISETP.LT.OR P6, PT, R42, 0xa, !P2 ;  /* 0x0000000a2a00780c */ /* 0x000fe200057c1670 */
[----:B------:R-:W-:Y:S01]  /*c7c0*/  FMUL R219, R219, UR20 ;  /* 0x00000014dbdb7c20 */ /* 0x000fe20008400000 */
[----:B------:R-:W-:Y:S01]  /*c7d0*/  F2FP.SATFINITE.E4M3.F32.PACK_AB_MERGE_C R35, RZ, R224, RZ ;  /* 0x000000e0ff23723e */ /* 0x000fe200048070ff */
[----:B------:R-:W-:Y:S01]  /*c7e0*/  FMUL R220, R220, UR20 ;  /* 0x00000014dcdc7c20 */ /* 0x000fe20008400000 */
[----:B0-----:R-:W-:Y:S01]  /*c7f0*/  F2FP.SATFINITE.E4M3.F32.PACK_AB_MERGE_C R33, RZ, R222, RZ ;  /* 0x000000deff21723e */ /* 0x001fe200048070ff */
[----:B------:R-:W-:Y:S01]  /*c800*/  FMUL R218, R218, UR20 ;  /* 0x00000014dada7c20 */ /* 0x000fe20008400000 */
[----:B------:R-:W-:Y:S01]  /*c810*/  F2FP.SATFINITE.E4M3.F32.PACK_AB_MERGE_C R221, RZ, R221, RZ ;  /* 0x000000ddffdd723e */ /* 0x000fe200048070ff */
[----:B------:R0:W-:Y:S01]  /*c820*/  @!P5 STG.E.U8 desc[UR14][R26.64], R35 ;  /* 0x000000231a00d986 */ /* 0x0001e2000c10110e */
[C---:B------:R-:W-:Y:S02]  /*c830*/  ISETP.LT.OR P5, PT, R42.reuse, 0x9, !P2 ;  /* 0x000000092a00780c */ /* 0x040fe400057a1670 */
[----:B------:R-:W-:Y:S01]  /*c840*/  F2FP.SATFINITE.E4M3.F32.PACK_AB_MERGE_C R219, RZ, R219, RZ ;  /* 0x000000dbffdb723e */ /* 0x000fe200048070ff */
[----:B------:R3:W-:Y:S01]  /*c850*/  @!P0 STG.E.U8 desc[UR14][R24.64+0x8], R33 ;  /* 0x0000082118008986 */ /* 0x0007e2000c10110e */
[----:B------:R-:W-:-:S03]  /*c860*/  ISETP.LT.OR P0, PT, R42, 0x11, !P3 ;  /* 0x000000112a00780c */ /* 0x000fc60005f01670 */
[----:B------:R-:W-:Y:S01]  /*c870*/  @!P1 STG.E.U8 desc[UR14][R24.64+0x9], R221 ;  /* 0x000009dd18009986 */ /* 0x000fe2000c10110e */
[----:B------:R-:W-:-:S03]  /*c880*/  ISETP.LT.OR P1, PT, R42, 0x12, !P3 ;  /* 0x000000122a00780c */ /* 0x000fc60005f21670 */
[----:B------:R-:W-:Y:S01]  /*c890*/  @!P6 STG.E.U8 desc[UR14][R26.64+0x9], R219 ;  /* 0x000009db1a00e986 */ /* 0x000fe2000c10110e */
[C---:B------:R-:W-:Y:S01]  /*c8a0*/  ISETP.LT.OR P6, PT, R42.reuse, 0x12, !P2 ;  /* 0x000000122a00780c */ /* 0x040fe200057c1670 */
[----:B------:R-:W-:Y:S01]  /*c8b0*/  FMUL R217, R217, UR20 ;  /* 0x00000014d9d97c20 */ /* 0x000fe20008400000 */
[----:B0-----:R-:W-:Y:S01]  /*c8c0*/  F2FP.SATFINITE.E4M3.F32.PACK_AB_MERGE_C R35, RZ, R220, RZ ;  /* 0x000000dcff23723e */ /* 0x001fe200048070ff */
[----:B------:R-:W-:Y:S01]  /*c8d0*/  FMUL R215, R215, UR20 ;  /* 0x00000014d7d77c20 */ /* 0x000fe20008400000 */
[----:B------:R-:W4:Y:S01]  /*c8e0*/  LDL.LU R226, [R1+0xc] ;  /* 0x00000c0001e27983 */ /* 0x000f220000300800 */
[----:B---3--:R-:W-:Y:S02]  /*c8f0*/  F2FP.SATFINITE.E4M3.F32.PACK_AB_MERGE_C R33, RZ, R218, RZ ;  /* 0x000000daff21723e */ /* 0x008fe400048070ff */
[----:B------:R-:W-:Y:S01]  /*c900*/  F2FP.SATFINITE.E4M3.F32.PACK_AB_MERGE_C R217, RZ, R217, RZ ;  /* 0x000000d9ffd9723e */ /* 0x000fe200048070ff */
[----:B------:R0:W-:Y:S01]  /*c910*/  @!P5 STG.E.U8 desc[UR14][R26.64+0x8], R35 ;  /* 0x000008231a00d986 */ /* 0x0001e2000c10110e */
[----:B------:R-:W-:-:S02]  /*c920*/  ISETP.LT.OR P5, PT, R42, 0x11, !P2 ;  /* 0x000000112a00780c */ /* 0x000fc400057a1670 */
[----:B------:R-:W-:Y:S01]  /*c930*/  F2FP.SATFINITE.E4M3.F32.PACK_AB_MERGE_C R215, RZ, R215, RZ ;  /* 0x000000d7ffd7723e */ /* 0x000fe200048070ff */
[----:B------:R-:W3:Y:S01]  /*c940*/  LDL.LU R224, [R1+0x8] ;  /* 0x0000080001e07983 */ /* 0x000ee20000300800 */
[----:B------:R-:W-:-:S03]  /*c950*/  FMUL R216, R216, UR20 ;  /* 0x00000014d8d87c20 */ /* 0x000fc60008400000 */
[----:B------:R-:W4:Y:S04]  /*c960*/  LDL.LU R225, [R1+0x4] ;  /* 0x0000040001e17983 */ /* 0x000f280000300800 */
[----:B------:R-:W3:Y:S01]  /*c970*/  LDL.LU R223, [R1] ;  /* 0x0000000001df7983 */ /* 0x000ee20000300800 */
[----:B0-----:R-:W-:Y:S01]  /*c980*/  F2FP.SATFINITE.E4M3.F32.PACK_AB_MERGE_C R35, RZ, R216, RZ ;  /* 0x000000d8ff23723e */ /* 0x001fe200048070ff */
[----:B------:R-:W-:Y:S01]  /*c990*/  FMUL R214, R214, UR20 ;  /* 0x00000014d6d67c20 */ /* 0x000fe20008400000 */
[----:B------:R-:W-:Y:S01]  /*c9a0*/  FMUL R213, R213, UR20 ;  /* 0x00000014d5d57c20 */ /* 0x000fe20008400000 */
[----:B------:R0:W-:Y:S01]  /*c9b0*/  @!P0 STG.E.U8 desc[UR14][R24.64+0x10], R33 ;  /* 0x0000102118008986 */ /* 0x0001e2000c10110e */
[----:B------:R-:W-:Y:S01]  /*c9c0*/  ISETP.LT.OR P0, PT, R42, 0x19, !P3 ;  /* 0x000000192a00780c */ /* 0x000fe20005f01670 */
[----:B------:R-:W-:Y:S01]  /*c9d0*/  FMUL R211, R211, UR20 ;  /* 0x00000014d3d37c20 */ /* 0x000fe20008400000 */
[----:B------:R-:W-:Y:S01]  /*c9e0*/  FMUL R212, R212, UR20 ;  /* 0x00000014d4d47c20 */ /* 0x000fe20008400000 */
[----:B------:R-:W-:Y:S01]  /*c9f0*/  @!P1 STG.E.U8 desc[UR14][R24.64+0x11], R217 ;  /* 0x000011d918009986 */ /* 0x000fe2000c10110e */
[----:B------:R-:W-:Y:S01]  /*ca00*/  ISETP.LT.OR P1, PT, R42, 0x1a, !P3 ;  /* 0x0000001a2a00780c */ /* 0x000fe20005f21670 */
[----:B------:R-:W-:Y:S01]  /*ca10*/  FMUL R210, R210, UR20 ;  /* 0x00000014d2d27c20 */ /* 0x000fe20008400000 */
[----:B------:R-:W-:Y:S01]  /*ca20*/  F2FP.SATFINITE.E4M3.F32.PACK_AB_MERGE_C R213, RZ, R213, RZ ;  /* 0x000000d5ffd5723e */ /* 0x000fe200048070ff */
[----:B------:R-:W-:Y:S01]  /*ca30*/  @!P6 STG.E.U8 desc[UR14][R26.64+0x11], R215 ;  /* 0x000011d71a00e986 */ /* 0x000fe2000c10110e */
[C---:B------:R-:W-:Y:S01]  /*ca40*/  ISETP.LT.OR P6, PT, R42.reuse, 0x1a, !P2 ;  /* 0x0000001a2a00780c */ /* 0x040fe200057c1670 */
[----:B------:R-:W-:Y:S01]  /*ca50*/  FMUL R209, R209, UR20 ;  /* 0x00000014d1d17c20 */ /* 0x000fe20008400000 */
[----:B------:R-:W-:Y:S01]  /*ca60*/  F2FP.SATFINITE.E4M3.F32.PACK_AB_MERGE_C R211, RZ, R211, RZ ;  /* 0x000000d3ffd3723e */ /* 0x000fe200048070ff */
[----:B------:R1:W-:Y:S01]  /*ca70*/  @!P5 STG.E.U8 desc[UR14][R26.64+0x10], R35 ;  /* 0x000010231a00d986 */ /* 0x0003e2000c10110e */
[----:B0-----:R-:W-:Y:S01]  /*ca80*/  F2FP.SATFINITE.E4M3.F32.PACK_AB_MERGE_C R33, RZ, R214, RZ ;  /* 0x000000d6ff21723e */ /* 0x001fe200048070ff */
[----:B------:R-:W-:Y:S01]  /*ca90*/  FMUL R207, R207, UR20 ;  /* 0x00000014cfcf7c20 */ /* 0x000fe20008400000 */
[----:B------:R-:W-:Y:S01]  /*caa0*/  ISETP.LT.OR P5, PT, R42, 0x19, !P2 ;  /* 0x000000192a00780c */ /* 0x000fe200057a1670 */
[----:B------:R-:W-:Y:S01]  /*cab0*/  FMUL R208, R208, UR20 ;  /* 0x00000014d0d07c20 */ /* 0x000fe20008400000 */
[----:B------:R-:W-:Y:S01]  /*cac0*/  F2FP.SATFINITE.E4M3.F32.PACK_AB_MERGE_C R209, RZ, R209, RZ ;  /* 0x000000d1ffd1723e */ /* 0x000fe200048070ff */
[----:B------:R0:W-:Y:S01]  /*cad0*/  @!P0 STG.E.U8 desc[UR14][R24.64+0x18], R33 ;  /* 0x0000182118008986 */ /* 0x0001e2000c10110e */
[----:B------:R-:W-:Y:S01]  /*cae0*/  ISETP.LT.OR P0, PT, R42, 0x21, !P3 ;  /* 0x000000212a00780c */ /* 0x000fe20005f01670 */
[----:B------:R-:W-:Y:S01]  /*caf0*/  FMUL R206, R206, UR20 ;  /* 0x00000014cece7c20 */ /* 0x000fe20008400000 */
[----:B------:R-:W-:Y:S01]  /*cb00*/  F2FP.SATFINITE.E4M3.F32.PACK_AB_MERGE_C R207, RZ, R207, RZ ;  /* 0x000000cfffcf723e */ /* 0x000fe200048070ff */
[----:B------:R-:W-:Y:S01]  /*cb10*/  @!P1 STG.E.U8 desc[UR14][R24.64+0x19], R213 ;  /* 0x000019d518009986 */ /* 0x000fe2000c10110e */
[C---:B------:R-:W-:Y:S01]  /*cb20*/  ISETP.LT.OR P1, PT, R42.reuse, 0x22, !P3 ;  /* 0x000000222a00780c */ /* 0x040fe20005f21670 */
[----:B------:R-:W-:Y:S01]  /*cb30*/  FMUL R205, R205, UR20 ;  /* 0x00000014cdcd7c20 */ /* 0x000fe20008400000 */
[----:B-1----:R-:W-:Y:S01]  /*cb40*/  F2FP.SATFINITE.E4M3.F32.PACK_AB_MERGE_C R35, RZ, R212, RZ ;  /* 0x000000d4ff23723e */ /* 0x002fe200048070ff */
[----:B------:R-:W-:Y:S01]  /*cb50*/  @!P6 STG.E.U8 desc[UR14][R26.64+0x19], R211 ;  /* 0x000019d31a00e986 */ /* 0x000fe2000c10110e */
[----:B------:R-:W-:Y:S01]  /*cb60*/  ISETP.LT.OR P6, PT, R42, 0x22, !P2 ;  /* 0x000000222a00780c */ /* 0x000fe200057c1670 */
        /* <DEDUP_REMOVED lines=9> */
[C---:B------:R-:W-:Y:S01]  /*cc00*/  ISETP.LT.OR P0, PT, R42.reuse, 0x29, !P3 ;  /* 0x000000292a00780c */ /* 0x040fe20005f01670 */
[----:B------:R-:W-:Y:S01]  /*cc10*/  FMUL R201, R201, UR20 ;  /* 0x00000014c9c97c20 */ /* 0x000fe20008400000 */
[----:B------:R-:W-:Y:S01]  /*cc20*/  FMUL R199, R199, UR20 ;  /* 0x00000014c7c77c20 */ /* 0x000fe20008400000 */
[----:B------:R-:W-:Y:S01]  /*cc30*/  @!P1 STG.E.U8 desc[UR14][R24.64+0x21], R209 ;  /* 0x000021d118009986 */ /* 0x000fe2000c10110e */
[----:B------:R-:W-:Y:S01]  /*cc40*/  ISETP.LT.OR P1, PT, R42, 0x2a, !P3 ;  /* 0x0000002a2a00780c */ /* 0x000fe20005f21670 */
        /* <DEDUP_REMOVED lines=9> */
[C---:B------:R-:W-:Y:S01]  /*cce0*/  ISETP.LT.OR P5, PT, R42.reuse, 0x29, !P2 ;  /* 0x000000292a00780c */ /* 0x040fe200057a1670 */
[----:B------:R-:W-:Y:S01]  /*ccf0*/  FMUL R195, R195, UR20 ;  /* 0x00000014c3c37c20 */ /* 0x000fe20008400000 */
[----:B------:R-:W-:Y:S01]  /*cd00*/  F2FP.SATFINITE.E4M3.F32.PACK_AB_MERGE_C R199, RZ, R199, RZ ;  /* 0x000000c7ffc7723e */ /* 0x000fe200048070ff */
[----:B------:R0:W-:Y:S01]  /*cd10*/  @!P0 STG.E.U8 desc[UR14][R24.64+0x28], R33 ;  /* 0x0000282118008986 */ /* 0x0001e2000c10110e */
[----:B------:R-:W-:Y:S01]  /*cd20*/  ISETP.LT.OR P0, PT, R42, 0x31, !P3 ;  /* 0x000000312a00780c */ /* 0x000fe20005f01670 */
[----:B------:R-:W-:Y:S01]  /*cd30*/  FMUL R196, R196, UR20 ;  /* 0x00000014c4c47c20 */ /* 0x000fe20008400000 */
[----:B------:R-:W-:Y:S01]  /*cd40*/  F2FP.SATFINITE.E4M3.F32.PACK_AB_MERGE_C R197, RZ, R197, RZ ;  /* 0x000000c5ffc5723e */ /* 0x000fe200048070ff */
[----:B------:R-:W-:Y:S01]  /*cd50*/  @!P1 STG.E.U8 desc[UR14][R24.64+0x29], R205 ;  /* 0x000029cd18009986 */ /* 0x000fe2000c10110e */
[----:B------:R-:W-:Y:S01]  /*cd60*/  ISETP.LT.OR P1, PT, R42, 0x32, !P3 ;  /* 0x000000322a00780c */ /* 0x000fe20005f21670 */
[----:B------:R-:W-:Y:S01]  /*cd70*/  FMUL R194, R194, UR20 ;  /* 0x00000014c2c27c20 */ /* 0x000fe20008400000 */
[----:B-1----:R-:W-:Y:S01]  /*cd80*/  F2FP.SATFINITE.E4M3.F32.PACK_AB_MERGE_C R35, RZ, R204, RZ ;  /* 0x000000ccff23723e */ /* 0x002fe200048070ff */
        /* <DEDUP_REMOVED lines=85> */
[----:B------:R-:W-:Y:S01]  /*d2e0*/  F2FP.SATFINITE.E4M3.F32.PACK_AB_MERGE_C R171, RZ, R171, RZ ;  /* 0x000000abffab723e */ /* 0x000fe200048070ff */
        /* <DEDUP_REMOVED lines=27> */
[----:B------:R-:W-:Y:S01]  /*d4a0*/  ISETP.LT.OR P5, PT, R42, 0x61, !P3 ;  /* 0x000000612a00780c */ /* 0x000fe20005fa1670 */
[----:B------:R-:W-:Y:S01]  /*d4b0*/  FMUL R161, R161, UR20 ;  /* 0x00000014a1a17c20 */ /* 0x000fe20008400000 */
[----:B0-----:R-:W-:Y:S01]  /*d4c0*/  F2FP.SATFINITE.E4M3.F32.PACK_AB_MERGE_C R33, RZ, R178, RZ ;  /* 0x000000b2ff21723e */ /* 0x001fe200048070ff */
[----:B------:R-:W-:Y:S01]  /*d4d0*/  FMUL R160, R160, UR20 ;  /* 0x00000014a0a07c20 */ /* 0x000fe20008400000 */
[----:B------:R-:W-:Y:S01]  /*d4e0*/  FMUL R159, R159, UR20 ;  /* 0x000000149f9f7c20 */ /* 0x000fe20008400000 */
[----:B------:R-:W-:Y:S01]  /*d4f0*/  FMUL R157, R157, UR20 ;  /* 0x000000149d9d7c20 */ /* 0x000fe20008400000 */
[----:B------:R-:W-:Y:S01]  /*d500*/  F2FP.SATFINITE.E4M3.F32.PACK_AB_MERGE_C R161, RZ, R161, RZ ;  /* 0x000000a1ffa1723e */ /* 0x000fe200048070ff */
[----:B------:R-:W-:Y:S01]  /*d510*/  FMUL R158, R158, UR20 ;  /* 0x000000149e9e7c20 */ /* 0x000fe20008400000 */
[----:B------:R-:W-:Y:S01]  /*d520*/  FMUL R156, R156, UR20 ;  /* 0x000000149c9c7c20 */ /* 0x000fe20008400000 */
[----:B------:R-:W-:Y:S01]  /*d530*/  @!P6 STG.E.U8 desc[UR14][R24.64+0x61], R177 ;  /* 0x000061b11800e986 */ /* 0x000fe2000c10110e */
[C---:B------:R-:W-:Y:S01]  /*d540*/  ISETP.LT.OR P6, PT, R42.reuse, 0x69, !P3 ;  /* 0x000000692a00780c */ /* 0x040fe20005fc1670 */
[----:B------:R-:W-:Y:S01]  /*d550*/  FMUL R155, R155, UR20 ;  /* 0x000000149b9b7c20 */ /* 0x000fe20008400000 */
[----:B-1----:R-:W-:Y:S01]  /*d560*/  F2FP.SATFINITE.E4M3.F32.PACK_AB_MERGE_C R35, RZ, R176, RZ ;  /* 0x000000b0ff23723e */ /* 0x002fe200048070ff */
[----:B------:R0:W-:Y:S01]  /*d570*/  @!P5 STG.E.U8 desc[UR14][R24.64+0x60], R33 ;  /* 0x000060211800d986 */ /* 0x0001e2000c10110e */
        /* <DEDUP_REMOVED lines=10> */
[----:B------:R-:W-:Y:S01]  /*d620*/  F2FP.SATFINITE.E4M3.F32.PACK_AB_MERGE_C R155, RZ, R155, RZ ;  /* 0x0000009bff9b723e */ /* 0x000fe200048070ff */
[----:B------:R1:W-:Y:S01]  /*d630*/  @!P6 STG.E.U8 desc[UR14][R24.64+0x68], R37 ;  /* 0x000068251800e986 */ /* 0x0003e2000c10110e */
[C---:B------:R-:W-:Y:S01]  /*d640*/  ISETP.LT.OR P6, PT, R42.reuse, 0x71, !P3 ;  /* 0x000000712a00780c */ /* 0x040fe20005fc1670 */
[----:B------:R-:W-:Y:S01]  /*d650*/  FMUL R23, R23, UR20 ;  /* 0x0000001417177c20 */ /* 0x000fe20008400000 */
[----:B0-----:R-:W-:Y:S01]  /*d660*/  F2FP.SATFINITE.E4M3.F32.PACK_AB_MERGE_C R33, RZ, R172, RZ ;  /* 0x000000acff21723e */ /* 0x001fe200048070ff */
        /* <DEDUP_REMOVED lines=15> */
[C---:B------:R-:W-:Y:S01]  /*d760*/  ISETP.LT.OR P6, PT, R42.reuse, 0x79, !P3 ;  /* 0x000000792a00780c */ /* 0x040fe20005fc1670 */
[----:B------:R-:W-:Y:S01]  /*d770*/  FMUL R17, R17, UR20 ;  /* 0x0000001411117c20 */ /* 0x000fe20008400000 */
[----:B------:R-:W-:Y:S01]  /*d780*/  ISETP.LT.OR P3, PT, R42, 0x7a, !P3 ;  /* 0x0000007a2a00780c */ /* 0x000fe20005f61670 */
[----:B------:R-:W-:Y:S01]  /*d790*/  @!P0 STG.E.U8 desc[UR14][R24.64+0x71], R169 ;  /* 0x000071a918008986 */ /* 0x000fe2000c10110e */
[----:B0-----:R-:W-:Y:S01]  /*d7a0*/  F2FP.SATFINITE.E4M3.F32.PACK_AB_MERGE_C R33, RZ, R168, RZ ;  /* 0x000000a8ff21723e */ /* 0x001fe200048070ff */
[----:B------:R-:W-:Y:S01]  /*d7b0*/  FMUL R18, R18, UR20 ;  /* 0x0000001412127c20 */ /* 0x000fe20008400000 */
[C---:B------:R-:W-:Y:S01]  /*d7c0*/  ISETP.GE.AND P0, PT, R41.reuse, 0x89, PT ;  /* 0x000000892900780c */ /* 0x040fe20003f06270 */
[----:B------:R-:W-:Y:S01]  /*d7d0*/  FMUL R16, R16, UR20 ;  /* 0x0000001410107c20 */ /* 0x000fe20008400000 */
[----:B------:R-:W-:Y:S01]  /*d7e0*/  F2FP.SATFINITE.E4M3.F32.PACK_AB_MERGE_C R21, RZ, R21, RZ ;  /* 0x00000015ff15723e */ /* 0x000fe200048070ff */
[----:B------:R0:W-:Y:S01]  /*d7f0*/  @!P1 STG.E.U8 desc[UR14][R26.64+0x70], R33 ;  /* 0x000070211a009986 */ /* 0x0001e2000c10110e */
[----:B------:R-:W-:Y:S01]  /*d800*/  ISETP.GE.AND P1, PT, R41, 0x81, PT ;  /* 0x000000812900780c */ /* 0x000fe20003f26270 */
[----:B------:R-:W-:Y:S01]  /*d810*/  FMUL R15, R15, UR20 ;  /* 0x000000140f0f7c20 */ /* 0x000fe20008400000 */
[----:B-1----:R-:W-:Y:S01]  /*d820*/  F2FP.SATFINITE.E4M3.F32.PACK_AB_MERGE_C R35, RZ, R166, RZ ;  /* 0x000000a6ff23723e */ /* 0x002fe200048070ff */
[----:B------:R-:W-:Y:S01]  /*d830*/  @!P5 STG.E.U8 desc[UR14][R26.64+0x71], R167 ;  /* 0x000071a71a00d986 */ /* 0x000fe2000c10110e */
[C---:B------:R-:W-:Y:S01]  /*d840*/  ISETP.LT.OR P5, PT, R42.reuse, 0x79, !P2 ;  /* 0x000000792a00780c */ /* 0x040fe200057a1670 */
[----:B------:R-:W-:Y:S01]  /*d850*/  FMUL R13, R13, UR20 ;  /* 0x000000140d0d7c20 */ /* 0x000fe20008400000 */
[C---:B------:R-:W-:Y:S01]  /*d860*/  ISETP.LT.OR P2, PT, R42.reuse, 0x7a, !P2 ;  /* 0x0000007a2a00780c */ /* 0x040fe20005741670 */
        /* <DEDUP_REMOVED lines=9> */
[----:B------:R-:W-:Y:S01]  /*d900*/  F2FP.SATFINITE.E4M3.F32.PACK_AB_MERGE_C R17, RZ, R17, RZ ;  /* 0x00000011ff11723e */ /* 0x000fe200048070ff */
[----:B------:R-:W-:Y:S01]  /*d910*/  @!P5 STG.E.U8 desc[UR14][R26.64+0x78], R37 ;  /* 0x000078251a00d986 */ /* 0x000fe2000c10110e */
[C---:B------:R-:W-:Y:S01]  /*d920*/  ISETP.LT.OR P5, PT, R42.reuse, 0x1, !P0 ;  /* 0x000000012a00780c */ /* 0x040fe200047a1670 */
[----:B------:R-:W-:Y:S01]  /*d930*/  FMUL R9, R9, UR20 ;  /* 0x0000001409097c20 */ /* 0x000fe20008400000 */
[----:B------:R-:W-:Y:S01]  /*d940*/  F2FP.SATFINITE.E4M3.F32.PACK_AB_MERGE_C R15, RZ, R15, RZ ;  /* 0x0000000fff0f723e */ /* 0x000fe200048070ff */
[----:B------:R0:W-:Y:S01]  /*d950*/  @!P2 STG.E.U8 desc[UR14][R26.64+0x79], R163 ;  /* 0x000079a31a00a986 */ /* 0x0001e2000c10110e */
        /* <DEDUP_REMOVED lines=8> */
[C---:B------:R-:W-:Y:S01]  /*d9e0*/  ISETP.LT.OR P6, PT, R42.reuse, 0x2, !P0 ;  /* 0x000000022a00780c */ /* 0x040fe200047c1670 */
[----:B------:R-:W-:Y:S01]  /*d9f0*/  FMUL R7, R7, UR20 ;  /* 0x0000001407077c20 */ /* 0x000fe20008400000 */
[----:B------:R-:W-:Y:S01]  /*da00*/  F2FP.SATFINITE.E4M3.F32.PACK_AB_MERGE_C R11, RZ, R11, RZ ;  /* 0x0000000bff0b723e */ /* 0x000fe200048070ff */
[----:B------:R2:W-:Y:S01]  /*da10*/  @!P5 STG.E.U8 desc[UR14][R30.64], R33 ;  /* 0x000000211e00d986 */ /* 0x0005e2000c10110e */
[----:B------:R-:W-:Y:S01]  /*da20*/  ISETP.LT.OR P5, PT, R42, 0x9, !P0 ;  /* 0x000000092a00780c */ /* 0x000fe200047a1670 */
[----:B------:R-:W-:Y:S01]  /*da30*/  FMUL R5, R5, UR20 ;  /* 0x0000001405057c20 */ /* 0x000fe20008400000 */
[----:B0-----:R-:W-:Y:S01]  /*da40*/  F2FP.SATFINITE.E4M3.F32.PACK_AB_MERGE_C R27, RZ, R156, RZ ;  /* 0x0000009cff1b723e */ /* 0x001fe200048070ff */
[----:B-----5:R-:W-:Y:S01]  /*da50*/  FMUL R0, R0, UR20 ;  /* 0x0000001400007c20 */ /* 0x020fe20008400000 */
[----:B------:R-:W-:Y:S01]  /*da60*/  F2FP.SATFINITE.E4M3.F32.PACK_AB_MERGE_C R9, RZ, R9, RZ ;  /* 0x00000009ff09723e */ /* 0x000fe200048070ff */
[----:B------:R-:W-:Y:S01]  /*da70*/  FMUL R6, R6, UR20 ;  /* 0x0000001406067c20 */ /* 0x000fe20008400000 */
[----:B------:R-:W-:Y:S01]  /*da80*/  F2FP.SATFINITE.E4M3.F32.PACK_AB_MERGE_C R7, RZ, R7, RZ ;  /* 0x00000007ff07723e */ /* 0x000fe200048070ff */
[----:B------:R-:W4:Y:S01]  /*da90*/  LDL.LU R221, [R1+0x14] ;  /* 0x0000140001dd7983 */ /* 0x000f220000300800 */
[----:B-1----:R-:W-:Y:S01]  /*daa0*/  F2FP.SATFINITE.E4M3.F32.PACK_AB_MERGE_C R25, RZ, R158, RZ ;  /* 0x0000009eff19723e */ /* 0x002fe200048070ff */
[----:B------:R-:W-:Y:S01]  /*dab0*/  FMUL R2, R2, UR20 ;  /* 0x0000001402027c20 */ /* 0x000fe20008400000 */
[----:B------:R-:W-:Y:S01]  /*dac0*/  F2FP.SATFINITE.E4M3.F32.PACK_AB_MERGE_C R5, RZ, R5, RZ ;  /* 0x00000005ff05723e */ /* 0x000fe200048070ff */
[----:B------:R-:W-:Y:S01]  /*dad0*/  @!P6 STG.E.U8 desc[UR14][R30.64+0x1], R159 ;  /* 0x0000019f1e00e986 */ /* 0x000fe2000c10110e */
[C---:B------:R-:W-:Y:S01]  /*dae0*/  ISETP.LT.OR P6, PT, R42.reuse, 0xa, !P0 ;  /* 0x0000000a2a00780c */ /* 0x040fe200047c1670 */
[----:B------:R-:W-:Y:S01]  /*daf0*/  FMUL R3, R3, UR20 ;  /* 0x0000001403037c20 */ /* 0x000fe20008400000 */
[----:B--2---:R-:W-:Y:S01]  /*db00*/  F2FP.SATFINITE.E4M3.F32.PACK_AB_MERGE_C R33, RZ, R152, RZ ;  /* 0x00000098ff21723e */ /* 0x004fe200048070ff */
[----:B------:R-:W-:Y:S01]  /*db10*/  @!P2 STG.E.U8 desc[UR14][R28.64+0x9], R157 ;  /* 0x0000099d1c00a986 */ /* 0x000fe2000c10110e */
[----:B------:R-:W-:Y:S01]  /*db20*/  ISETP.LT.OR P2, PT, R42, 0x12, !P1 ;  /* 0x000000122a00780c */ /* 0x000fe20004f41670 */
[----:B------:R-:W-:-:S02]  /*db30*/  FMUL R4, R4, UR20 ;  /* 0x0000001404047c20 */ /* 0x000fc40008400000 */
[----:B------:R0:W-:Y:S01]  /*db40*/  @!P3 STG.E.U8 desc[UR14][R28.64+0x8], R25 ;  /* 0x000008191c00b986 */ /* 0x0001e2000c10110e */
[----:B------:R-:W-:-:S03]  /*db50*/  ISETP.LT.OR P3, PT, R42, 0x11, !P1 ;  /* 0x000000112a00780c */ /* 0x000fc60004f61670 */
[----:B------:R1:W-:Y:S01]  /*db60*/  @!P5 STG.E.U8 desc[UR14][R30.64+0x8], R27 ;  /* 0x0000081b1e00d986 */ /* 0x0003e2000c10110e */
[----:B------:R-:W-:-:S03]  /*db70*/  ISETP.LT.OR P5, PT, R42, 0x11, !P0 ;  /* 0x000000112a00780c */ /* 0x000fc600047a1670 */
[----:B------:R-:W-:Y:S01]  /*db80*/  @!P6 STG.E.U8 desc[UR14][R30.64+0x9], R155 ;  /* 0x0000099b1e00e986 */ /* 0x000fe2000c10110e */
[----:B------:R-:W-:-:S03]  /*db90*/  ISETP.LT.OR P6, PT, R42, 0x12, !P0 ;  /* 0x000000122a00780c */ /* 0x000fc600047c1670 */
[----:B------:R-:W-:Y:S01]  /*dba0*/  @!P2 STG.E.U8 desc[UR14][R28.64+0x11], R153 ;  /* 0x000011991c00a986 */ /* 0x000fe2000c10110e */
[----:B------:R-:W-:Y:S02]  /*dbb0*/  ISETP.LT.OR P2, PT, R42, 0x1a, !P1 ;  /* 0x0000001a2a00780c */ /* 0x000fe40004f41670 */
[----:B0-----:R-:W-:Y:S01]  /*dbc0*/  F2FP.SATFINITE.E4M3.F32.PACK_AB_MERGE_C R25, RZ, R154, RZ ;  /* 0x0000009aff19723e */ /* 0x001fe200048070ff */
[----:B------:R-:W2:Y:S01]  /*dbd0*/  LDL.LU R220, [R1+0x18] ;  /* 0x0000180001dc7983 */ /* 0x000ea20000300800 */
[----:B-1----:R-:W-:-:S03]  /*dbe0*/  F2FP.SATFINITE.E4M3.F32.PACK_AB_MERGE_C R27, RZ, R20, RZ ;  /* 0x00000014ff1b723e */ /* 0x002fc600048070ff */
[----:B------:R0:W-:Y:S01]  /*dbf0*/  @!P3 STG.E.U8 desc[UR14][R28.64+0x10], R25 ;  /* 0x000010191c00b986 */ /* 0x0001e2000c10110e */
[----:B------:R-:W-:-:S03]  /*dc00*/  ISETP.LT.OR P3, PT, R42, 0x19, !P1 ;  /* 0x000000192a00780c */ /* 0x000fc60004f61670 */
[----:B------:R-:W-:Y:S01]  /*dc10*/  @!P5 STG.E.U8 desc[UR14][R30.64+0x10], R33 ;  /* 0x000010211e00d986 */ /* 0x000fe2000c10110e */
[----:B------:R-:W-:-:S03]  /*dc20*/  ISETP.LT.OR P5, PT, R42, 0x19, !P0 ;  /* 0x000000192a00780c */ /* 0x000fc600047a1670 */
[----:B------:R1:W-:Y:S01]  /*dc30*/  @!P6 STG.E.U8 desc[UR14][R30.64+0x11], R23 ;  /* 0x000011171e00e986 */ /* 0x0003e2000c10110e */
[----:B------:R-:W-:-:S03]  /*dc40*/  ISETP.LT.OR P6, PT, R42, 0x1a, !P0 ;  /* 0x0000001a2a00780c */ /* 0x000fc600047c1670 */
[----:B------:R3:W-:Y:S01]  /*dc50*/  @!P2 STG.E.U8 desc[UR14][R28.64+0x19], R21 ;  /* 0x000019151c00a986 */ /* 0x0007e2000c10110e */
[C---:B------:R-:W-:Y:S02]  /*dc60*/  ISETP.LT.OR P2, PT, R42.reuse, 0x22, !P1 ;  /* 0x000000222a00780c */ /* 0x040fe40004f41670 */
[----:B0-----:R-:W-:Y:S01]  /*dc70*/  F2FP.SATFINITE.E4M3.F32.PACK_AB_MERGE_C R25, RZ, R22, RZ ;  /* 0x00000016ff19723e */ /* 0x001fe200048070ff */
[----:B------:R-:W2:Y:S04]  /*dc80*/  LDL.LU R222, [R1+0x1c] ;  /* 0x00001c0001de7983 */ /* 0x000ea80000300800 */
[----:B------:R-:W-:Y:S01]  /*dc90*/  @!P3 STG.E.U8 desc[UR14][R28.64+0x18], R25 ;  /* 0x000018191c00b986 */ /* 0x000fe2000c10110e */
[C---:B------:R-:W-:Y:S02]  /*dca0*/  ISETP.LT.OR P3, PT, R42.reuse, 0x21, !P1 ;  /* 0x000000212a00780c */ /* 0x040fe40004f61670 */
[----:B-1----:R-:W-:Y:S01]  /*dcb0*/  F2FP.SATFINITE.E4M3.F32.PACK_AB_MERGE_C R23, RZ, R18, RZ ;  /* 0x00000012ff17723e */ /* 0x002fe200048070ff */
[----:B------:R-:W-:Y:S01]  /*dcc0*/  @!P5 STG.E.U8 desc[UR14][R30.64+0x18], R27 ;  /* 0x0000181b1e00d986 */ /* 0x000fe2000c10110e */
[----:B------:R-:W-:-:S02]  /*dcd0*/  ISETP.LT.OR P5, PT, R42, 0x21, !P0 ;  /* 0x000000212a00780c */ /* 0x000fc400047a1670 */
[----:B---3--:R-:W-:Y:S01]  /*dce0*/  F2FP.SATFINITE.E4M3.F32.PACK_AB_MERGE_C R21, RZ, R16, RZ ;  /* 0x00000010ff15723e */ /* 0x008fe200048070ff */
[----:B------:R0:W-:Y:S01]  /*dcf0*/  @!P6 STG.E.U8 desc[UR14][R30.64+0x19], R19 ;  /* 0x000019131e00e986 */ /* 0x0001e2000c10110e */
[----:B------:R-:W-:-:S03]  /*dd00*/  ISETP.LT.OR P6, PT, R42, 0x22, !P0 ;  /* 0x000000222a00780c */ /* 0x000fc600047c1670 */
[----:B------:R1:W-:Y:S01]  /*dd10*/  @!P2 STG.E.U8 desc[UR14][R28.64+0x21], R17 ;  /* 0x000021111c00a986 */ /* 0x0003e2000c10110e */
[----:B------:R-:W-:-:S03]  /*dd20*/  ISETP.LT.OR P2, PT, R42, 0x2a, !P1 ;  /* 0x0000002a2a00780c */ /* 0x000fc60004f41670 */
[----:B------:R-:W-:Y:S01]  /*dd30*/  @!P3 STG.E.U8 desc[UR14][R28.64+0x20], R23 ;  /* 0x000020171c00b986 */ /* 0x000fe2000c10110e */
[----:B------:R-:W-:-:S03]  /*dd40*/  ISETP.LT.OR P3, PT, R42, 0x29, !P1 ;  /* 0x000000292a00780c */ /* 0x000fc60004f61670 */
[----:B------:R-:W-:Y:S01]  /*dd50*/  @!P5 STG.E.U8 desc[UR14][R30.64+0x20], R21 ;  /* 0x000020151e00d986 */ /* 0x000fe2000c10110e */
[C---:B------:R-:W-:Y:S02]  /*dd60*/  ISETP.LT.OR P5, PT, R42.reuse, 0x29, !P0 ;  /* 0x000000292a00780c */ /* 0x040fe400047a1670 */
[----:B0-----:R-:W-:Y:S01]  /*dd70*/  F2FP.SATFINITE.E4M3.F32.PACK_AB_MERGE_C R19, RZ, R14, RZ ;  /* 0x0000000eff13723e */ /* 0x001fe200048070ff */
[----:B------:R0:W-:Y:S01]  /*dd80*/  @!P6 STG.E.U8 desc[UR14][R30.64+0x21], R15 ;  /* 0x0000210f1e00e986 */ /* 0x0001e2000c10110e */
[C---:B------:R-:W-:Y:S02]  /*dd90*/  ISETP.LT.OR P6, PT, R42.reuse, 0x2a, !P0 ;  /* 0x0000002a2a00780c */ /* 0x040fe400047c1670 */
[----:B-1----:R-:W-:Y:S01]  /*dda0*/  F2FP.SATFINITE.E4M3.F32.PACK_AB_MERGE_C R17, RZ, R12, RZ ;  /* 0x0000000cff11723e */ /* 0x002fe200048070ff */
        /* <DEDUP_REMOVED lines=15> */
[----:B0-----:R-:W-:Y:S02]  /*dea0*/  F2FP.SATFINITE.E4M3.F32.PACK_AB_MERGE_C R11, RZ, R6, RZ ;  /* 0x00000006ff0b723e */ /* 0x001fe400048070ff */
[C---:B------:R-:W-:Y:S01]  /*deb0*/  ISETP.LT.OR P5, PT, R42.reuse, 0x39, !P0 ;  /* 0x000000392a00780c */ /* 0x040fe200047a1670 */
[----:B------:R0:W-:Y:S01]  /*dec0*/  @!P6 STG.E.U8 desc[UR14][R30.64+0x31], R7 ;  /* 0x000031071e00e986 */ /* 0x0001e2000c10110e */
[----:B-1----:R-:W-:Y:S02]  /*ded0*/  F2FP.SATFINITE.E4M3.F32.PACK_AB_MERGE_C R9, RZ, R4, RZ ;  /* 0x00000004ff09723e */ /* 0x002fe400048070ff */
[C---:B------:R-:W-:Y:S01]  /*dee0*/  ISETP.LT.OR P6, PT, R42.reuse, 0x3a, !P0 ;  /* 0x0000003a2a00780c */ /* 0x040fe200047c1670 */
[----:B------:R1:W-:Y:S04]  /*def0*/  @!P2 STG.E.U8 desc[UR14][R28.64+0x39], R5 ;  /* 0x000039051c00a986 */ /* 0x0003e8000c10110e */
[----:B------:R3:W-:Y:S01]  /*df00*/  @!P3 STG.E.U8 desc[UR14][R28.64+0x38], R11 ;  /* 0x0000380b1c00b986 */ /* 0x0007e2000c10110e */
[----:B------:R-:W-:Y:S01]  /*df10*/  FMUL R4, R227, UR20 ;  /* 0x00000014e3047c20 */ /* 0x000fe20008400000 */
[----:B------:R-:W-:-:S02]  /*df20*/  ISETP.LT.OR P3, PT, R42, 0x41, !P1 ;  /* 0x000000412a00780c */ /* 0x000fc40004f61670 */
[----:B0-----:R-:W-:Y:S02]  /*df30*/  F2FP.SATFINITE.E4M3.F32.PACK_AB_MERGE_C R7, RZ, R3, RZ ;  /* 0x00000003ff07723e */ /* 0x001fe400048070ff */
[----:B-1----:R-:W-:Y:S01]  /*df40*/  F2FP.SATFINITE.E4M3.F32.PACK_AB_MERGE_C R5, RZ, R0, RZ ;  /* 0x00000000ff05723e */ /* 0x002fe200048070ff */
[----:B------:R-:W-:Y:S01]  /*df50*/  FMUL R0, R223, UR20 ;  /* 0x00000014df007c20 */ /* 0x000fe20008400000 */
[----:B------:R-:W-:Y:S01]  /*df60*/  ISETP.LT.OR P2, PT, R42, 0x42, !P1 ;  /* 0x000000422a00780c */ /* 0x000fe20004f41670 */
[----:B------:R-:W2:Y:S01]  /*df70*/  LDL.LU R223, [R1+0x20] ;  /* 0x0000200001df7983 */ /* 0x000ea20000300800 */
[----:B---3--:R-:W-:Y:S02]  /*df80*/  F2FP.SATFINITE.E4M3.F32.PACK_AB_MERGE_C R11, RZ, R2, RZ ;  /* 0x00000002ff0b723e */ /* 0x008fe400048070ff */
[----:B------:R-:W-:Y:S01]  /*df90*/  F2FP.SATFINITE.E4M3.F32.PACK_AB_MERGE_C R13, RZ, R0, RZ ;  /* 0x00000000ff0d723e */ /* 0x000fe200048070ff */
[----:B----4-:R-:W-:Y:S01]  /*dfa0*/  FMUL R0, R225, UR20 ;  /* 0x00000014e1007c20 */ /* 0x010fe20008400000 */
[----:B------:R-:W-:Y:S01]  /*dfb0*/  FMUL R2, R224, UR20 ;  /* 0x00000014e0027c20 */ /* 0x000fe20008400000 */
[----:B------:R-:W3:Y:S04]  /*dfc0*/  LDL.LU R225, [R1+0x24] ;  /* 0x0000240001e17983 */ /* 0x000ee80000300800 */
[----:B------:R-:W4:Y:S01]  /*dfd0*/  LDL.LU R224, [R1+0x28] ;  /* 0x0000280001e07983 */ /* 0x000f220000300800 */
[----:B------:R-:W-:-:S03]  /*dfe0*/  FMUL R3, R226, UR20 ;  /* 0x00000014e2037c20 */ /* 0x000fc60008400000 */
[----:B------:R-:W4:Y:S04]  /*dff0*/  LDL.LU R226, [R1+0x2c] ;  /* 0x00002c0001e27983 */ /* 0x000f280000300800 */
[----:B------:R-:W4:Y:S04]  /*e000*/  LDL.LU R227, [R1+0x30] ;  /* 0x0000300001e37983 */ /* 0x000f280000300800 */
[----:B------:R-:W-:Y:S01]  /*e010*/  @!P5 STG.E.U8 desc[UR14][R30.64+0x38], R9 ;  /* 0x000038091e00d986 */ /* 0x000fe2000c10110e */
[----:B------:R-:W-:-:S03]  /*e020*/  ISETP.LT.OR P5, PT, R42, 0x41, !P0 ;  /* 0x000000412a00780c */ /* 0x000fc600047a1670 */
[----:B------:R0:W-:Y:S01]  /*e030*/  @!P6 STG.E.U8 desc[UR14][R30.64+0x39], R7 ;  /* 0x000039071e00e986 */ /* 0x0001e2000c10110e */
[----:B------:R-:W-:-:S03]  /*e040*/  ISETP.LT.OR P6, PT, R42, 0x42, !P0 ;  /* 0x000000422a00780c */ /* 0x000fc600047c1670 */
[----:B------:R-:W-:Y:S01]  /*e050*/  @!P3 STG.E.U8 desc[UR14][R28.64+0x40], R11 ;  /* 0x0000400b1c00b986 */ /* 0x000fe2000c10110e */
[----:B------:R-:W-:-:S03]  /*e060*/  ISETP.LT.OR P3, PT, R42, 0x49, !P1 ;  /* 0x000000492a00780c */ /* 0x000fc60004f61670 */
[----:B------:R1:W-:Y:S01]  /*e070*/  @!P2 STG.E.U8 desc[UR14][R28.64+0x41], R5 ;  /* 0x000041051c00a986 */ /* 0x0003e2000c10110e */
[----:B0-----:R-:W-:-:S03]  /*e080*/  F2FP.SATFINITE.E4M3.F32.PACK_AB_MERGE_C R7, RZ, R0, RZ ;  /* 0x00000000ff07723e */ /* 0x001fc600048070ff */
[----:B------:R-:W-:Y:S01]  /*e090*/  @!P5 STG.E.U8 desc[UR14][R30.64+0x40], R13 ;  /* 0x0000400d1e00d986 */ /* 0x000fe2000c10110e */
[C---:B------:R-:W-:Y:S02]  /*e0a0*/  ISETP.LT.OR P2, PT, R42.reuse, 0x4a, !P1 ;  /* 0x0000004a2a00780c */ /* 0x040fe40004f41670 */
[----:B-1----:R-:W-:Y:S01]  /*e0b0*/  F2FP.SATFINITE.E4M3.F32.PACK_AB_MERGE_C R5, RZ, R2, RZ ;  /* 0x00000002ff05723e */ /* 0x002fe200048070ff */
[----:B------:R0:W-:Y:S01]  /*e0c0*/  @!P6 STG.E.U8 desc[UR14][R30.64+0x41], R7 ;  /* 0x000041071e00e986 */ /* 0x0001e2000c10110e */
[C---:B------:R-:W-:Y:S02]  /*e0d0*/  ISETP.LT.OR P5, PT, R42.reuse, 0x49, !P0 ;  /* 0x000000492a00780c */ /* 0x040fe400047a1670 */
[C---:B------:R-:W-:Y:S01]  /*e0e0*/  ISETP.LT.OR P6, PT, R42.reuse, 0x4a, !P0 ;  /* 0x0000004a2a00780c */ /* 0x040fe200047c1670 */
[----:B------:R1:W-:Y:S01]  /*e0f0*/  @!P3 STG.E.U8 desc[UR14][R28.64+0x48], R5 ;  /* 0x000048051c00b986 */ /* 0x0003e2000c10110e */
[----:B------:R-:W-:Y:S02]  /*e100*/  ISETP.LT.OR P3, PT, R42, 0x51, !P1 ;  /* 0x000000512a00780c */ /* 0x000fe40004f61670 */
[----:B------:R-:W-:-:S02]  /*e110*/  F2FP.SATFINITE.E4M3.F32.PACK_AB_MERGE_C R9, RZ, R3, RZ ;  /* 0x00000003ff09723e */ /* 0x000fc400048070ff */
[----:B------:R-:W-:-:S03]  /*e120*/  F2FP.SATFINITE.E4M3.F32.PACK_AB_MERGE_C R11, RZ, R4, RZ ;  /* 0x00000004ff0b723e */ /* 0x000fc600048070ff */
[----:B------:R1:W-:Y:S04]  /*e130*/  @!P2 STG.E.U8 desc[UR14][R28.64+0x49], R9 ;  /* 0x000049091c00a986 */ /* 0x0003e8000c10110e */
[----:B------:R-:W-:Y:S01]  /*e140*/  @!P5 STG.E.U8 desc[UR14][R30.64+0x48], R11 ;  /* 0x0000480b1e00d986 */ /* 0x000fe2000c10110e */
[----:B------:R-:W-:-:S03]  /*e150*/  FMUL R0, R221, UR20 ;  /* 0x00000014dd007c20 */ /* 0x000fc60008400000 */
[----:B------:R-:W4:Y:S02]  /*e160*/  LDL.LU R221, [R1+0x34] ;  /* 0x0000340001dd7983 */ /* 0x000f240000300800 */
[----:B0-----:R-:W-:-:S05]  /*e170*/  F2FP.SATFINITE.E4M3.F32.PACK_AB_MERGE_C R7, RZ, R0, RZ ;  /* 0x00000000ff07723e */ /* 0x001fca00048070ff */
[----:B------:R-:W-:Y:S01]  /*e180*/  @!P6 STG.E.U8 desc[UR14][R30.64+0x49], R7 ;  /* 0x000049071e00e986 */ /* 0x000fe2000c10110e */
[----:B--2---:R-:W-:-:S03]  /*e190*/  FMUL R2, R220, UR20 ;  /* 0x00000014dc027c20 */ /* 0x004fc60008400000 */
[----:B------:R-:W2:Y:S02]  /*e1a0*/  LDL.LU R220, [R1+0x38] ;  /* 0x0000380001dc7983 */ /* 0x000ea40000300800 */
[----:B-1----:R-:W-:-:S05]  /*e1b0*/  F2FP.SATFINITE.E4M3.F32.PACK_AB_MERGE_C R5, RZ, R2, RZ ;  /* 0x00000002ff05723e */ /* 0x002fca00048070ff */
[----:B------:R0:W-:Y:S01]  /*e1c0*/  @!P3 STG.E.U8 desc[UR14][R28.64+0x50], R5 ;  /* 0x000050051c00b986 */ /* 0x0001e2000c10110e */
[----:B------:R-:W-:-:S03]  /*e1d0*/  FMUL R3, R222, UR20 ;  /* 0x00000014de037c20 */ /* 0x000fc60008400000 */
[----:B------:R-:W2:Y:S02]  /*e1e0*/  LDL.LU R222, [R1+0x3c] ;  /* 0x00003c0001de7983 */ /* 0x000ea40000300800 */
[----:B------:R-:W-:Y:S01]  /*e1f0*/  F2FP.SATFINITE.E4M3.F32.PACK_AB_MERGE_C R9, RZ, R3, RZ ;  /* 0x00000003ff09723e */ /* 0x000fe200048070ff */
[----:B------:R-:W-:Y:S02]  /*e200*/  FMUL R0, R223, UR20 ;  /* 0x00000014df007c20 */ /* 0x000fe40008400000 */
[----:B------:R-:W2:Y:S03]  /*e210*/  LDL.LU R223, [R1+0x40] ;  /* 0x0000400001df7983 */ /* 0x000ea60000300800 */
[----:B------:R-:W-:Y:S01]  /*e220*/  F2FP.SATFINITE.E4M3.F32.PACK_AB_MERGE_C R13, RZ, R0, RZ ;  /* 0x00000000ff0d723e */ /* 0x000fe200048070ff */
[----:B---3--:R-:W-:Y:S02]  /*e230*/  FMUL R2, R225, UR20 ;  /* 0x00000014e1027c20 */ /* 0x008fe40008400000 */
[----:B------:R-:W3:Y:S01]  /*e240*/  LDL.LU R225, [R1+0x44] ;  /* 0x0000440001e17983 */ /* 0x000ee20000300800 */
[----:B----4-:R-:W-:-:S03]  /*e250*/  FMUL R0, R224, UR20 ;  /* 0x00000014e0007c20 */ /* 0x010fc60008400000 */
[----:B------:R-:W4:Y:S01]  /*e260*/  LDL.LU R224, [R1+0x48] ;  /* 0x0000480001e07983 */ /* 0x000f220000300800 */
[----:B------:R-:W-:Y:S01]  /*e270*/  FMUL R3, R226, UR20 ;  /* 0x00000014e2037c20 */ /* 0x000fe20008400000 */
[----:B0-----:R-:W-:Y:S02]  /*e280*/  F2FP.SATFINITE.E4M3.F32.PACK_AB_MERGE_C R5, RZ, R0, RZ ;  /* 0x00000000ff05723e */ /* 0x001fe400048070ff */
[----:B------:R-:W4:Y:S01]  /*e290*/  LDL.LU R226, [R1+0x4c] ;  /* 0x00004c0001e27983 */ /* 0x000f220000300800 */
[----:B------:R-:W-:-:S03]  /*e2a0*/  FMUL R0, R227, UR20 ;  /* 0x00000014e3007c20 */ /* 0x000fc60008400000 */
[----:B------:R-:W4:Y:S01]  /*e2b0*/  LDL.LU R227, [R1+0x50] ;  /* 0x0000500001e37983 */ /* 0x000f220000300800 */
[C---:B------:R-:W-:Y:S02]  /*e2c0*/  ISETP.LT.OR P2, PT, R42.reuse, 0x52, !P1 ;  /* 0x000000522a00780c */ /* 0x040fe40004f41670 */
[C---:B------:R-:W-:Y:S01]  /*e2d0*/  ISETP.LT.OR P6, PT, R42.reuse, 0x52, !P0 ;  /* 0x000000522a00780c */ /* 0x040fe200047c1670 */
[----:B------:R-:W4:Y:S01]  /*e2e0*/  LDL.LU R219, [R1+0x54] ;  /* 0x0000540001db7983 */ /* 0x000f220000300800 */
[C---:B------:R-:W-:Y:S02]  /*e2f0*/  ISETP.LT.OR P5, PT, R42.reuse, 0x51, !P0 ;  /* 0x000000512a00780c */ /* 0x040fe400047a1670 */
[----:B------:R-:W-:Y:S02]  /*e300*/  ISETP.LT.OR P3, PT, R42, 0x59, !P1 ;  /* 0x000000592a00780c */ /* 0x000fe40004f61670 */
[----:B------:R-:W-:Y:S02]  /*e310*/  F2FP.SATFINITE.E4M3.F32.PACK_AB_MERGE_C R7, RZ, R2, RZ ;  /* 0x00000002ff07723e */ /* 0x000fe400048070ff */
[----:B------:R-:W-:-:S03]  /*e320*/  F2FP.SATFINITE.E4M3.F32.PACK_AB_MERGE_C R11, RZ, R0, RZ ;  /* 0x00000000ff0b723e */ /* 0x000fc600048070ff */
[----:B------:R0:W-:Y:S01]  /*e330*/  @!P2 STG.E.U8 desc[UR14][R28.64+0x51], R9 ;  /* 0x000051091c00a986 */ /* 0x0001e2000c10110e */
[----:B------:R-:W-:-:S03]  /*e340*/  ISETP.LT.OR P2, PT, R42, 0x5a, !P1 ;  /* 0x0000005a2a00780c */ /* 0x000fc60004f41670 */
[----:B------:R-:W-:Y:S01]  /*e350*/  @!P6 STG.E.U8 desc[UR14][R30.64+0x51], R7 ;  /* 0x000051071e00e986 */ /* 0x000fe2000c10110e */
[----:B------:R-:W-:-:S03]  /*e360*/  ISETP.LT.OR P6, PT, R42, 0x5a, !P0 ;  /* 0x0000005a2a00780c */ /* 0x000fc600047c1670 */
[----:B------:R-:W-:Y:S01]  /*e370*/  @!P5 STG.E.U8 desc[UR14][R30.64+0x50], R13 ;  /* 0x0000500d1e00d986 */ /* 0x000fe2000c10110e */
[----:B0-----:R-:W-:-:S03]  /*e380*/  F2FP.SATFINITE.E4M3.F32.PACK_AB_MERGE_C R9, RZ, R3, RZ ;  /* 0x00000003ff09723e */ /* 0x001fc600048070ff */
[----:B------:R0:W-:Y:S04]  /*e390*/  @!P3 STG.E.U8 desc[UR14][R28.64+0x58], R5 ;  /* 0x000058051c00b986 */ /* 0x0001e8000c10110e */
[----:B------:R1:W-:Y:S01]  /*e3a0*/  @!P2 STG.E.U8 desc[UR14][R28.64+0x59], R9 ;  /* 0x000059091c00a986 */ /* 0x0003e2000c10110e */
[----:B------:R-:W-:-:S03]  /*e3b0*/  FMUL R0, R221, UR20 ;  /* 0x00000014dd007c20 */ /* 0x000fc60008400000 */
[----:B------:R-:W4:Y:S02]  /*e3c0*/  LDL.LU R221, [R1+0x58] ;  /* 0x0000580001dd7983 */ /* 0x000f240000300800 */
[----:B0-----:R-:W-:-:S05]  /*e3d0*/  F2FP.SATFINITE.E4M3.F32.PACK_AB_MERGE_C R5, RZ, R0, RZ ;  /* 0x00000000ff05723e */ /* 0x001fca00048070ff */
[----:B------:R0:W-:Y:S01]  /*e3e0*/  @!P6 STG.E.U8 desc[UR14][R30.64+0x59], R5 ;  /* 0x000059051e00e986 */ /* 0x0001e2000c10110e */
[----:B--2---:R-:W-:-:S03]  /*e3f0*/  FMUL R2, R220, UR20 ;  /* 0x00000014dc027c20 */ /* 0x004fc60008400000 */
[----:B------:R-:W2:Y:S02]  /*e400*/  LDL.LU R220, [R1+0x5c] ;  /* 0x00005c0001dc7983 */ /* 0x000ea40000300800 */
[----:B------:R-:W-:Y:S01]  /*e410*/  F2FP.SATFINITE.E4M3.F32.PACK_AB_MERGE_C R7, RZ, R2, RZ ;  /* 0x00000002ff07723e */ /* 0x000fe200048070ff */
[----:B------:R-:W-:Y:S02]  /*e420*/  FMUL R3, R222, UR20 ;  /* 0x00000014de037c20 */ /* 0x000fe40008400000 */
[----:B------:R-:W2:Y:S03]  /*e430*/  LDL.LU R222, [R1+0x60] ;  /* 0x0000600001de7983 */ /* 0x000ea60000300800 */
[----:B-1----:R-:W-:Y:S01]  /*e440*/  F2FP.SATFINITE.E4M3.F32.PACK_AB_MERGE_C R9, RZ, R3, RZ ;  /* 0x00000003ff09723e */ /* 0x002fe200048070ff */
[----:B------:R-:W-:Y:S02]  /*e450*/  FMUL R4, R223, UR20 ;  /* 0x00000014df047c20 */ /* 0x000fe40008400000 */
[----:B------:R-:W2:Y:S01]  /*e460*/  LDL.LU R223, [R1+0x64] ;  /* 0x0000640001df7983 */ /* 0x000ea20000300800 */
[----:B---3--:R-:W-:-:S03]  /*e470*/  FMUL R0, R225, UR20 ;  /* 0x00000014e1007c20 */ /* 0x008fc60008400000 */
[----:B------:R-:W3:Y:S01]  /*e480*/  LDL.LU R225, [R1+0x68] ;  /* 0x0000680001e17983 */ /* 0x000ee20000300800 */
[----:B----4-:R-:W-:Y:S01]  /*e490*/  FMUL R2, R224, UR20 ;  /* 0x00000014e0027c20 */ /* 0x010fe20008400000 */
[----:B0-----:R-:W-:Y:S02]  /*e4a0*/  F2FP.SATFINITE.E4M3.F32.PACK_AB_MERGE_C R5, RZ, R0, RZ ;  /* 0x00000000ff05723e */ /* 0x001fe400048070ff */
[----:B------:R-:W4:Y:S01]  /*e4b0*/  LDL.LU R224, [R1+0x6c] ;  /* 0x00006c0001e07983 */ /* 0x000f220000300800 */
[----:B------:R-:W-:-:S03]  /*e4c0*/  FMUL R3, R226, UR20 ;  /* 0x00000014e2037c20 */ /* 0x000fc60008400000 */
[----:B------:R-:W4:Y:S01]  /*e4d0*/  LDL.LU R226, [R1+0x70] ;  /* 0x0000700001e27983 */ /* 0x000f220000300800 */
[----:B------:R-:W-:-:S03]  /*e4e0*/  FMUL R0, R227, UR20 ;  /* 0x00000014e3007c20 */ /* 0x000fc60008400000 */
[----:B------:R-:W4:Y:S01]  /*e4f0*/  LDL.LU R227, [R1+0x74] ;  /* 0x0000740001e37983 */ /* 0x000f220000300800 */
[C---:B------:R-:W-:Y:S02]  /*e500*/  ISETP.LT.OR P5, PT, R42.reuse, 0x59, !P0 ;  /* 0x000000592a00780c */ /* 0x040fe400047a1670 */
[C---:B------:R-:W-:Y:S02]  /*e510*/  ISETP.LT.OR P2, PT, R42.reuse, 0x62, !P1 ;  /* 0x000000622a00780c */ /* 0x040fe40004f41670 */
[C---:B------:R-:W-:Y:S02]  /*e520*/  ISETP.LT.OR P3, PT, R42.reuse, 0x61, !P1 ;  /* 0x000000612a00780c */ /* 0x040fe40004f61670 */
[----:B------:R-:W-:-:S07]  /*e530*/  ISETP.LT.OR P6, PT, R42, 0x62, !P0 ;  /* 0x000000622a00780c */ /* 0x000fce00047c1670 */
[----:B------:R-:W-:Y:S01]  /*e540*/  @!P5 STG.E.U8 desc[UR14][R30.64+0x58], R11 ;  /* 0x0000580b1e00d986 */ /* 0x000fe2000c10110e */
[----:B------:R-:W-:-:S03]  /*e550*/  ISETP.LT.OR P5, PT, R42, 0x61, !P0 ;  /* 0x000000612a00780c */ /* 0x000fc600047a1670 */
[----:B------:R0:W-:Y:S01]  /*e560*/  @!P2 STG.E.U8 desc[UR14][R28.64+0x61], R9 ;  /* 0x000061091c00a986 */ /* 0x0001e2000c10110e */
[----:B------:R-:W-:-:S03]  /*e570*/  ISETP.LT.OR P2, PT, R42, 0x6a, !P1 ;  /* 0x0000006a2a00780c */ /* 0x000fc60004f41670 */
[----:B------:R1:W-:Y:S01]  /*e580*/  @!P3 STG.E.U8 desc[UR14][R28.64+0x60], R7 ;  /* 0x000060071c00b986 */ /* 0x0003e2000c10110e */
[----:B------:R-:W-:Y:S02]  /*e590*/  ISETP.LT.OR P3, PT, R42, 0x69, !P1 ;  /* 0x000000692a00780c */ /* 0x000fe40004f61670 */
[----:B------:R-:W-:Y:S01]  /*e5a0*/  F2FP.SATFINITE.E4M3.F32.PACK_AB_MERGE_C R13, RZ, R4, RZ ;  /* 0x00000004ff0d723e */ /* 0x000fe200048070ff */
[----:B------:R1:W-:Y:S01]  /*e5b0*/  @!P6 STG.E.U8 desc[UR14][R30.64+0x61], R5 ;  /* 0x000061051e00e986 */ /* 0x0003e2000c10110e */
[----:B0-----:R-:W-:-:S03]  /*e5c0*/  F2FP.SATFINITE.E4M3.F32.PACK_AB_MERGE_C R9, RZ, R3, RZ ;  /* 0x00000003ff09723e */ /* 0x001fc600048070ff */
[----:B------:R-:W-:Y:S01]  /*e5d0*/  @!P5 STG.E.U8 desc[UR14][R30.64+0x60], R13 ;  /* 0x0000600d1e00d986 */ /* 0x000fe2000c10110e */
[----:B-1----:R-:W-:-:S03]  /*e5e0*/  F2FP.SATFINITE.E4M3.F32.PACK_AB_MERGE_C R7, RZ, R2, RZ ;  /* 0x00000002ff07723e */ /* 0x002fc600048070ff */
[----:B------:R-:W-:Y:S01]  /*e5f0*/  @!P2 STG.E.U8 desc[UR14][R28.64+0x69], R9 ;  /* 0x000069091c00a986 */ /* 0x000fe2000c10110e */
[C---:B------:R-:W-:Y:S02]  /*e600*/  ISETP.LT.OR P5, PT, R42.reuse, 0x69, !P0 ;  /* 0x000000692a00780c */ /* 0x040fe400047a1670 */
[C---:B------:R-:W-:Y:S01]  /*e610*/  ISETP.LT.OR P6, PT, R42.reuse, 0x6a, !P0 ;  /* 0x0000006a2a00780c */ /* 0x040fe200047c1670 */
[----:B------:R0:W-:Y:S01]  /*e620*/  @!P3 STG.E.U8 desc[UR14][R28.64+0x68], R7 ;  /* 0x000068071c00b986 */ /* 0x0001e2000c10110e */
[C---:B------:R-:W-:Y:S01]  /*e630*/  ISETP.LT.OR P2, PT, R42.reuse, 0x72, !P1 ;  /* 0x000000722a00780c */ /* 0x040fe20004f41670 */
[----:B------:R-:W-:Y:S01]  /*e640*/  FMUL R2, R219, UR20 ;  /* 0x00000014db027c20 */ /* 0x000fe20008400000 */
[----:B------:R-:W-:Y:S02]  /*e650*/  ISETP.LT.OR P3, PT, R42, 0x71, !P1 ;  /* 0x000000712a00780c */ /* 0x000fe40004f61670 */
[----:B------:R-:W-:Y:S02]  /*e660*/  F2FP.SATFINITE.E4M3.F32.PACK_AB_MERGE_C R11, RZ, R0, RZ ;  /* 0x00000000ff0b723e */ /* 0x000fe400048070ff */
[----:B------:R-:W-:-:S03]  /*e670*/  F2FP.SATFINITE.E4M3.F32.PACK_AB_MERGE_C R5, RZ, R2, RZ ;  /* 0x00000002ff05723e */ /* 0x000fc600048070ff */
[----:B------:R-:W-:Y:S01]  /*e680*/  @!P5 STG.E.U8 desc[UR14][R30.64+0x68], R11 ;  /* 0x0000680b1e00d986 */ /* 0x000fe2000c10110e */
[----:B------:R-:W-:-:S03]  /*e690*/  ISETP.LT.OR P5, PT, R42, 0x71, !P0 ;  /* 0x000000712a00780c */ /* 0x000fc600047a1670 */
[----:B------:R-:W-:Y:S01]  /*e6a0*/  @!P6 STG.E.U8 desc[UR14][R30.64+0x69], R5 ;  /* 0x000069051e00e986 */ /* 0x000fe2000c10110e */
[----:B------:R-:W-:Y:S01]  /*e6b0*/  ISETP.LT.OR P6, PT, R42, 0x72, !P0 ;  /* 0x000000722a00780c */ /* 0x000fe200047c1670 */
[----:B------:R-:W-:-:S05]  /*e6c0*/  FMUL R0, R221, UR20 ;  /* 0x00000014dd007c20 */ /* 0x000fca0008400000 */
[----:B0-----:R-:W-:-:S05]  /*e6d0*/  F2FP.SATFINITE.E4M3.F32.PACK_AB_MERGE_C R7, RZ, R0, RZ ;  /* 0x00000000ff07723e */ /* 0x001fca00048070ff */
[----:B------:R0:W-:Y:S01]  /*e6e0*/  @!P3 STG.E.U8 desc[UR14][R28.64+0x70], R7 ;  /* 0x000070071c00b986 */ /* 0x0001e2000c10110e */
[C---:B------:R-:W-:Y:S02]  /*e6f0*/  ISETP.LT.OR P3, PT, R42.reuse, 0x79, !P0 ;  /* 0x000000792a00780c */ /* 0x040fe40004761670 */
[----:B------:R-:W-:Y:S01]  /*e700*/  ISETP.LT.OR P0, PT, R42, 0x7a, !P0 ;  /* 0x0000007a2a00780c */ /* 0x000fe20004701670 */
[----:B--2---:R-:W-:-:S05]  /*e710*/  FMUL R3, R220, UR20 ;  /* 0x00000014dc037c20 */ /* 0x004fca0008400000 */
[----:B------:R-:W-:-:S05]  /*e720*/  F2FP.SATFINITE.E4M3.F32.PACK_AB_MERGE_C R9, RZ, R3, RZ ;  /* 0x00000003ff09723e */ /* 0x000fca00048070ff */
[----:B------:R1:W-:Y:S01]  /*e730*/  @!P2 STG.E.U8 desc[UR14][R28.64+0x71], R9 ;  /* 0x000071091c00a986 */ /* 0x0003e2000c10110e */
[C---:B------:R-:W-:Y:S02]  /*e740*/  ISETP.LT.OR P2, PT, R42.reuse, 0x79, !P1 ;  /* 0x000000792a00780c */ /* 0x040fe40004f41670 */
[----:B------:R-:W-:Y:S01]  /*e750*/  ISETP.LT.OR P1, PT, R42, 0x7a, !P1 ;  /* 0x0000007a2a00780c */ /* 0x000fe20004f21670 */
[----:B------:R-:W-:-:S05]  /*e760*/  FMUL R0, R222, UR20 ;  /* 0x00000014de007c20 */ /* 0x000fca0008400000 */
[----:B------:R-:W-:-:S05]  /*e770*/  F2FP.SATFINITE.E4M3.F32.PACK_AB_MERGE_C R13, RZ, R0, RZ ;  /* 0x00000000ff0d723e */ /* 0x000fca00048070ff */
[----:B------:R2:W-:Y:S01]  /*e780*/  @!P5 STG.E.U8 desc[UR14][R30.64+0x70], R13 ;  /* 0x0000700d1e00d986 */ /* 0x0005e2000c10110e */
[----:B------:R-:W-:Y:S01]  /*e790*/  FMUL R0, R223, UR20 ;  /* 0x00000014df007c20 */ /* 0x000fe20008400000 */
[----:B---3--:R-:W-:Y:S01]  /*e7a0*/  FMUL R2, R225, UR20 ;  /* 0x00000014e1027c20 */ /* 0x008fe20008400000 */
[----:B----4-:R-:W-:-:S03]  /*e7b0*/  FMUL R3, R224, UR20 ;  /* 0x00000014e0037c20 */ /* 0x010fc60008400000 */
[----:B0-----:R-:W-:Y:S01]  /*e7c0*/  F2FP.SATFINITE.E4M3.F32.PACK_AB_MERGE_C R7, RZ, R0, RZ ;  /* 0x00000000ff07723e */ /* 0x001fe200048070ff */
[----:B------:R-:W-:Y:S01]  /*e7d0*/  FMUL R4, R226, UR20 ;  /* 0x00000014e2047c20 */ /* 0x000fe20008400000 */
[----:B------:R-:W-:Y:S01]  /*e7e0*/  FMUL R5, R227, UR20 ;  /* 0x00000014e3057c20 */ /* 0x000fe20008400000 */
[----:B-1----:R-:W-:Y:S02]  /*e7f0*/  F2FP.SATFINITE.E4M3.F32.PACK_AB_MERGE_C R9, RZ, R2, RZ ;  /* 0x00000002ff09723e */ /* 0x002fe400048070ff */
[----:B------:R-:W-:Y:S02]  /*e800*/  F2FP.SATFINITE.E4M3.F32.PACK_AB_MERGE_C R3, RZ, R3, RZ ;  /* 0x00000003ff03723e */ /* 0x000fe400048070ff */
[----:B------:R-:W-:Y:S02]  /*e810*/  F2FP.SATFINITE.E4M3.F32.PACK_AB_MERGE_C R11, RZ, R4, RZ ;  /* 0x00000004ff0b723e */ /* 0x000fe400048070ff */
[----:B------:R-:W-:Y:S01]  /*e820*/  F2FP.SATFINITE.E4M3.F32.PACK_AB_MERGE_C R5, RZ, R5, RZ ;  /* 0x00000005ff05723e */ /* 0x000fe200048070ff */
[----:B------:R2:W-:Y:S04]  /*e830*/  @!P6 STG.E.U8 desc[UR14][R30.64+0x71], R7 ;  /* 0x000071071e00e986 */ /* 0x0005e8000c10110e */
[----:B------:R2:W-:Y:S04]  /*e840*/  @!P2 STG.E.U8 desc[UR14][R28.64+0x78], R9 ;  /* 0x000078091c00a986 */ /* 0x0005e8000c10110e */
[----:B------:R2:W-:Y:S04]  /*e850*/  @!P1 STG.E.U8 desc[UR14][R28.64+0x79], R3 ;  /* 0x000079031c009986 */ /* 0x0005e8000c10110e */
[----:B------:R2:W-:Y:S04]  /*e860*/  @!P3 STG.E.U8 desc[UR14][R30.64+0x78], R11 ;  /* 0x0000780b1e00b986 */ /* 0x0005e8000c10110e */
[----:B------:R2:W-:Y:S02]  /*e870*/  @!P0 STG.E.U8 desc[UR14][R30.64+0x79], R5 ;  /* 0x000079051e008986 */ /* 0x0005e4000c10110e */
.L_x_296:
[----:B------:R-:W-:Y:S05]  /*e880*/  BSYNC B0 ;  /* 0x0000000000007941 */ /* 0x000fea0003800000 */
.L_x_38:
[----:B0-2---:R-:W2:Y:S04]  /*e890*/  LDL.LU R3, [R1+0x80] ;  /* 0x0000800001037983 */ /* 0x005ea80000300800 */
[----:B------:R-:W2:Y:S01]  /*e8a0*/  LDL.LU R2, [R1+0x84] ;  /* 0x0000840001027983 */ /* 0x000ea20000300800 */
[----:B------:R-:W-:Y:S01]  /*e8b0*/  ULDC UR6, c[0x0][0xc] ;  /* 0x0000030000067ab9 */ /* 0x000fe20000000800 */
[----:B------:R-:W-:Y:S01]  /*e8c0*/  ULDC UR7, c[0x0][0x10] ;  /* 0x0000040000077ab9 */ /* 0x000fe20000000800 */
[----:B------:R-:W2:Y:S01]  /*e8d0*/  LDC R5, c[0x0][0x14] ;  /* 0x00000500ff057b82 */ /* 0x000ea20000000800 */
[----:B------:R-:W-:Y:S01]  /*e8e0*/  UIMAD.WIDE.U32 UR6, UR6, UR7, URZ ;  /* 0x00000007060672a5 */ /* 0x000fe2000f8e003f */
[----:B-----5:R-:W-:Y:S01]  /*e8f0*/  PRMT R0, RZ, 0x7610, R0 ;  /* 0x00007610ff007816 */ /* 0x020fe20000000000 */
[----:B------:R-:W-:-:S04]  /*e900*/  UMOV UR22, 0xffffffff ;  /* 0xffffffff00167882 */ /* 0x000fc80000000000 */
[----:B--2---:R-:W-:-:S04]  /*e910*/  IMAD.WIDE.U32 R2, R5, UR6, R2 ;  /* 0x0000000605027c25 */ /* 0x004fc8000f8e0002 */
[----:B------:R-:W-:Y:S01]  /*e920*/  IMAD R5, R5, UR7, RZ ;  /* 0x0000000705057c24 */ /* 0x000fe2000f8e02ff */
[----:B------:R-:W-:Y:S01]  /*e930*/  ULDC.64 UR6, c[0x0][0x650] ;  /* 0x0001940000067ab9 */ /* 0x000fe20000000a00 */
[----:B------:R-:W-:Y:S01]  /*e940*/  IMAD.MOV.U32 R19, RZ, RZ, R2 ;  /* 0x000000ffff137224 */ /* 0x000fe200078e0002 */
[----:B------:R-:W-:Y:S01]  /*e950*/  ISETP.GE.U32.AND P0, PT, R2, UR6, PT ;  /* 0x0000000602007c0c */ /* 0x000fe2000bf06070 */
[----:B------:R-:W-:Y:S02]  /*e960*/  IMAD.IADD R22, R3, 0x1, R5 ;  /* 0x0000000103167824 */ /* 0x000fe400078e0205 */
[----:B------:R-:W-:-:S03]  /*e970*/  IMAD.MOV.U32 R2, RZ, RZ, -0x1 ;  /* 0xffffffffff027424 */ /* 0x000fc600078e00ff */
[----:B------:R0:W-:Y:S01]  /*e980*/  STL [R1+0x80], R22 ;  /* 0x0000801601007387 */ /* 0x0001e20000100800 */
[----:B------:R-:W-:-:S03]  /*e990*/  ISETP.GE.U32.AND.EX P0, PT, R22, UR7, PT, P0 ;  /* 0x0000000716007c0c */ /* 0x000fc6000bf06100 */
[----:B------:R0:W-:Y:S04]  /*e9a0*/  STL [R1+0x84], R19 ;  /* 0x0000841301007387 */ /* 0x0001e80000100800 */
[----:B------:R0:W-:Y:S06]  /*e9b0*/  STL [R1+0x8c], R2 ;  /* 0x00008c0201007387 */ /* 0x0001ec0000100800 */
[----:B------:R-:W-:Y:S05]  /*e9c0*/  @P0 BRA `(.L_x_297) ;  /* 0x00000004006c0947 */ /* 0x000fea0003800000 */
[----:B------:R-:W2:Y:S01]  /*e9d0*/  S2R R14, SR_CTAID.X ;  /* 0x00000000000e7919 */ /* 0x000ea20000002500 */
[----:B------:R-:W5:Y:S01]  /*e9e0*/  LDC.64 R8, c[0x0][0x628] ;  /* 0x00018a00ff087b82 */ /* 0x000f620000000a00 */
[----:B------:R-:W-:Y:S01]  /*e9f0*/  ULDC UR6, c[0x0][0x150] ;  /* 0x0000540000067ab9 */ /* 0x000fe20000000800 */
[----:B------:R-:W-:Y:S01]  /*ea00*/  IMAD.MOV.U32 R6, RZ, RZ, R19 ;  /* 0x000000ffff067224 */ /* 0x000fe200078e0013 */
[----:B------:R-:W0:Y:S01]  /*ea10*/  S2R R16, SR_CTAID.Y ;  /* 0x0000000000107919 */ /* 0x000e220000002600 */
[----:B------:R-:W-:-:S04]  /*ea20*/  IMAD.MOV.U32 R7, RZ, RZ, R22 ;  /* 0x000000ffff077224 */ /* 0x000fc800078e0016 */
[----:B------:R-:W0:Y:S08]  /*ea30*/  LDC R17, c[0x0][0x144] ;  /* 0x00005100ff117b82 */ /* 0x000e300000000800 */
[----:B------:R-:W0:Y:S08]  /*ea40*/  LDC R10, c[0x0][0x630] ;  /* 0x00018c00ff0a7b82 */ /* 0x000e300000000800 */
[----:B------:R-:W0:Y:S01]  /*ea50*/  LDC.64 R12, c[0x0][0x620] ;  /* 0x00018800ff0c7b82 */ /* 0x000e220000000a00 */
[----:B-----5:R-:W-:-:S04]  /*ea60*/  ISETP.NE.U32.AND P0, PT, R8, RZ, PT ;  /* 0x000000ff0800720c */ /* 0x020fc80003f05070 */
[----:B------:R-:W-:Y:S02]  /*ea70*/  ISETP.NE.AND.EX P0, PT, R9, RZ, PT, P0 ;  /* 0x000000ff0900720c */ /* 0x000fe40003f05300 */
[----:B--2---:R-:W-:-:S05]  /*ea80*/  I2FP.F32.U32 R0, R14 ;  /* 0x0000000e00007245 */ /* 0x004fca0000201000 */
[----:B------:R-:W-:-:S04]  /*ea90*/  FMUL R0, R0, UR6 ;  /* 0x0000000600007c20 */ /* 0x000fc80008400000 */
[----:B------:R2:W0:Y:S02]  /*eaa0*/  F2I.U32.TRUNC.NTZ R15, R0 ;  /* 0x00000000000f7305 */ /* 0x000424000020f000 */
[----:B------:R-:W-:Y:S05]  /*eab0*/  @!P0 BRA `(.L_x_298) ;  /* 0x0000000000288947 */ /* 0x000fea0003800000 */
[----:B--2---:R-:W2:Y:S02]  /*eac0*/  LDC R0, c[0x0][0x634] ;  /* 0x00018d00ff007b82 */ /* 0x004ea40000000800 */
[----:B--2---:R-:W-:-:S05]  /*ead0*/  IADD3 R7, P0, R19, R0, RZ ;  /* 0x0000000013077210 */ /* 0x004fca0007f1e0ff */
[----:B------:R-:W-:-:S04]  /*eae0*/  IMAD.X R11, RZ, RZ, R22, P0 ;  /* 0x000000ffff0b7224 */ /* 0x000fc800000e0616 */
[----:B0-----:R-:W-:-:S04]  /*eaf0*/  IMAD.WIDE.U32 R2, R11, R8, RZ ;  /* 0x000000080b027225 */ /* 0x001fc800078e00ff */
[----:B------:R-:W-:-:S04]  /*eb00*/  IMAD.WIDE.U32 R4, P0, R7, R9, R2 ;  /* 0x0000000907047225 */ /* 0x000fc80007800002 */
[----:B------:R-:W-:-:S04]  /*eb10*/  IMAD.WIDE.U32 R2, R7, R8, RZ ;  /* 0x0000000807027225 */ /* 0x000fc800078e00ff */
[----:B------:R-:W-:Y:S01]  /*eb20*/  IMAD.X R7, RZ, RZ, RZ, P0 ;  /* 0x000000ffff077224 */ /* 0x000fe200000e06ff */
[----:B------:R-:W-:Y:S01]  /*eb30*/  IADD3 RZ, P0, R3, R4, RZ ;  /* 0x0000000403ff7210 */ /* 0x000fe20007f1e0ff */
[----:B------:R-:W-:-:S04]  /*eb40*/  IMAD.MOV.U32 R6, RZ, RZ, R5 ;  /* 0x000000ffff067224 */ /* 0x000fc800078e0005 */
[----:B------:R-:W-:-:S08]  /*eb50*/  IMAD.WIDE.U32.X R6, R11, R9, R6, P0 ;  /* 0x000000090b067225 */ /* 0x000fd000000e0406 */
.L_x_298:
[-CC-:B0-----:R-:W-:Y:S01]  /*eb60*/  SHF.R.U64 R24, R6, R10.reuse, R7.reuse ;  /* 0x0000000a06187219 */ /* 0x181fe20000001207 */
[----:B------:R-:W0:Y:S01]  /*eb70*/  LDC.64 R20, c[0x0][0x640] ;  /* 0x00019000ff147b82 */ /* 0x000e220000000a00 */
[----:B--2---:R-:W-:Y:S01]  /*eb80*/  SHF.R.U32.HI R0, RZ, R10, R7 ;  /* 0x0000000aff007219 */ /* 0x004fe20000011607 */
[----:B------:R-:W-:Y:S01]  /*eb90*/  IMAD.MOV.U32 R2, RZ, RZ, R19 ;  /* 0x000000ffff027224 */ /* 0x000fe200078e0013 */
[----:B------:R-:W-:Y:S01]  /*eba0*/  IADD3 R5, P0, RZ, -R24, RZ ;  /* 0x80000018ff057210 */ /* 0x000fe20007f1e0ff */
[----:B------:R-:W-:Y:S01]  /*ebb0*/  IMAD.MOV R15, RZ, RZ, -R15 ;  /* 0x000000ffff0f7224 */ /* 0x000fe200078e0a0f */
[----:B------:R-:W-:Y:S01]  /*ebc0*/  ULDC UR6, c[0x0][0x154] ;  /* 0x0000550000067ab9 */ /* 0x000fe20000000800 */
[----:B------:R-:W-:Y:S02]  /*ebd0*/  IMAD.MOV.U32 R7, RZ, RZ, 0x1 ;  /* 0x00000001ff077424 */ /* 0x000fe400078e00ff */
[----:B------:R-:W2:Y:S01]  /*ebe0*/  LDC R4, c[0x0][0x618] ;  /* 0x00018600ff047b82 */ /* 0x000ea20000000800 */
[----:B------:R-:W-:-:S02]  /*ebf0*/  IMAD.X R3, RZ, RZ, ~R0, P0 ;  /* 0x000000ffff037224 */ /* 0x000fc400000e0e00 */
[----:B------:R-:W-:Y:S02]  /*ec00*/  IMAD R15, R17, R15, R14 ;  /* 0x0000000f110f7224 */ /* 0x000fe400078e020e */
[-C--:B------:R-:W-:Y:S02]  /*ec10*/  IMAD R0, R3, R12.reuse, RZ ;  /* 0x0000000c03007224 */ /* 0x080fe400078e02ff */
[----:B------:R-:W-:Y:S01]  /*ec20*/  IMAD.MOV.U32 R3, RZ, RZ, R22 ;  /* 0x000000ffff037224 */ /* 0x000fe200078e0016 */
[----:B------:R-:W5:Y:S01]  /*ec30*/  LDC R6, c[0x0][0x608] ;  /* 0x00018200ff067b82 */ /* 0x000f620000000800 */
[----:B------:R-:W-:-:S04]  /*ec40*/  IMAD.WIDE.U32 R2, R5, R12, R2 ;  /* 0x0000000c05027225 */ /* 0x000fc800078e0002 */
[----:B------:R-:W-:-:S03]  /*ec50*/  IMAD R5, R5, R13, R0 ;  /* 0x0000000d05057224 */ /* 0x000fc600078e0200 */
[----:B------:R-:W1:Y:S01]  /*ec60*/  LDC R18, c[0x0][0x658] ;  /* 0x00019600ff127b82 */ /* 0x000e620000000800 */
[----:B------:R-:W-:Y:S01]  /*ec70*/  I2FP.F32.U32 R0, R16 ;  /* 0x0000001000007245 */ /* 0x000fe20000201000 */
[----:B------:R-:W-:Y:S01]  /*ec80*/  IMAD.IADD R3, R3, 0x1, R5 ;  /* 0x0000000103037824 */ /* 0x000fe200078e0205 */
[----:B0-----:R-:W-:Y:S01]  /*ec90*/  ISETP.NE.U32.AND P0, PT, R20, RZ, PT ;  /* 0x000000ff1400720c */ /* 0x001fe20003f05070 */
[----:B------:R-:W-:Y:S02]  /*eca0*/  IMAD.MOV.U32 R5, RZ, RZ, -0x1 ;  /* 0xffffffffff057424 */ /* 0x000fe400078e00ff */
[----:B------:R-:W-:Y:S02]  /*ecb0*/  FMUL R0, R0, UR6 ;  /* 0x0000000600007c20 */ /* 0x000fe40008400000 */
[----:B------:R-:W0:Y:S01]  /*ecc0*/  LDC R13, c[0x0][0x148] ;  /* 0x00005200ff0d7b82 */ /* 0x000e220000000800 */
[----:B--2---:R-:W-:Y:S01]  /*ecd0*/  SHF.R.U64 R10, R2, R4, R3 ;  /* 0x00000004020a7219 */ /* 0x004fe20000001203 */
[----:B------:R2:W0:Y:S01]  /*ece0*/  F2I.U32.TRUNC.NTZ R12, R0 ;  /* 0x00000000000c7305 */ /* 0x000422000020f000 */
[----:B------:R-:W-:-:S02]  /*ecf0*/  ISETP.NE.AND.EX P0, PT, R21, RZ, PT, P0 ;  /* 0x000000ff1500720c */ /* 0x000fc40003f05300 */
[----:B------:R-:W-:-:S03]  /*ed00*/  SHF.R.U32.HI R3, RZ, R4, R3 ;  /* 0x00000004ff037219 */ /* 0x000fc60000011603 */
[----:B------:R-:W0:Y:S01]  /*ed10*/  LDC R14, c[0x0][0x600] ;  /* 0x00018000ff0e7b82 */ /* 0x000e220000000800 */
[-CC-:B-----5:R-:W-:Y:S02]  /*ed20*/  SHF.R.U64 R8, R10, R6.reuse, R3.reuse ;  /* 0x000000060a087219 */ /* 0x1a0fe40000001203 */
[----:B------:R-:W-:-:S05]  /*ed30*/  SHF.R.U32.HI R3, RZ, R6, R3 ;  /* 0x00000006ff037219 */ /* 0x000fca0000011603 */
[----:B------:R-:W0:Y:S01]  /*ed40*/  LDC R19, c[0x0][0x648] ;  /* 0x00019200ff137b82 */ /* 0x000e220000000800 */
[-CC-:B-1----:R-:W-:Y:S02]  /*ed50*/  SHF.R.U64 R11, R8, R18.reuse, R3.reuse ;  /* 0x00000012080b7219 */ /* 0x182fe40000001203 */
[-C--:B------:R-:W-:Y:S02]  /*ed60*/  SHF.L.U32 R5, R5, R18.reuse, RZ ;  /* 0x0000001205057219 */ /* 0x080fe400000006ff */
[-C--:B------:R-:W-:Y:S01]  /*ed70*/  SHF.R.U32.HI R3, RZ, R18.reuse, R3 ;  /* 0x00000012ff037219 */ /* 0x080fe20000011603 */
[----:B------:R-:W-:Y:S01]  /*ed80*/  IMAD.MOV.U32 R2, RZ, RZ, R11 ;  /* 0x000000ffff027224 */ /* 0x000fe200078e000b */
[----:B------:R-:W-:Y:S01]  /*ed90*/  SHF.L.U32 R40, R7, R18, RZ ;  /* 0x0000001207287219 */ /* 0x000fe200000006ff */
[----:B------:R-:W1:Y:S01]  /*eda0*/  LDC R22, c[0x0][0x638] ;  /* 0x00018e00ff167b82 */ /* 0x000e620000000800 */
[----:B------:R-:W-:-:S07]  /*edb0*/  LOP3.LUT R17, RZ, R5, RZ, 0x33, !PT ;  /* 0x00000005ff117212 */ /* 0x000fce00078e33ff */
[----:B------:R-:W0:Y:S01]  /*edc0*/  LDC R23, c[0x0][0x610] ;  /* 0x00018400ff177b82 */ /* 0x000e220000000800 */
[----:B--2---:R-:W-:Y:S05]  /*edd0*/  @!P0 BRA `(.L_x_299) ;  /* 0x0000000000288947 */ /* 0x004fea0003800000 */
[----:B------:R-:W2:Y:S02]  /*ede0*/  LDC R0, c[0x0][0x64c] ;  /* 0x00019300ff007b82 */ /* 0x000ea40000000800 */
[----:B--2---:R-:W-:-:S05]  /*edf0*/  IADD3 R7, P0, R11, R0, RZ ;  /* 0x000000000b077210 */ /* 0x004fca0007f1e0ff */
        /* <DEDUP_REMOVED lines=8> */
.L_x_299:
[----:B0-----:R-:W-:Y:S01]  /*ee80*/  SHF.R.U64 R0, R2, R19, R3 ;  /* 0x0000001302007219 */ /* 0x001fe20000001203 */
[----:B------:R-:W-:Y:S01]  /*ee90*/  VIADD R3, R14, 0xffffffff ;  /* 0xffffffff0e037836 */ /* 0x000fe20000000000 */
[----:B------:R-:W-:Y:S01]  /*eea0*/  LOP3.LUT R5, R8, R17, RZ, 0xc0, !PT ;  /* 0x0000001108057212 */ /* 0x000fe200078ec0ff */
[----:B------:R-:W-:Y:S01]  /*eeb0*/  IMAD.MOV R12, RZ, RZ, -R12 ;  /* 0x000000ffff0c7224 */ /* 0x000fe200078e0a0c */
[----:B------:R-:W-:Y:S01]  /*eec0*/  R2UR UR22, R24 ;  /* 0x00000000181672ca */ /* 0x000fe200000e0000 */
[----:B------:R-:W-:Y:S01]  /*eed0*/  IMAD.MOV R2, RZ, RZ, -R0 ;  /* 0x000000ffff027224 */ /* 0x000fe200078e0a00 */
[----:B------:R-:W-:Y:S01]  /*eee0*/  LOP3.LUT R3, R10, R3, RZ, 0xc0, !PT ;  /* 0x000000030a037212 */ /* 0x000fe200078ec0ff */
[----:B------:R-:W-:Y:S02]  /*eef0*/  IMAD R40, R40, R0, R5 ;  /* 0x0000000028287224 */ /* 0x000fe400078e0205 */
[----:B------:R-:W-:Y:S02]  /*ef00*/  @P4 IMAD R15, R13, R12, R16 ;  /* 0x0000000c0d0f4224 */ /* 0x000fe400078e0210 */
[----:B-1----:R-:W-:-:S02]  /*ef10*/  IMAD R0, R2, R22, R11 ;  /* 0x0000001602007224 */ /* 0x002fc400078e020b */
[----:B------:R-:W-:Y:S02]  /*ef20*/  IMAD R40, R40, R23, R15 ;  /* 0x0000001728287224 */ /* 0x000fe400078e020f */
[----:B------:R-:W-:Y:S02]  /*ef30*/  IMAD R3, R0, R14, R3 ;  /* 0x0000000e00037224 */ /* 0x000fe400078e0203 */
[----:B------:R-:W-:-:S03]  /*ef40*/  IMAD.MOV.U32 R0, RZ, RZ, 0x1 ;  /* 0x00000001ff007424 */ /* 0x000fc600078e00ff */
[----:B------:R-:W-:Y:S02]  /*ef50*/  SEL R2, R3, R40, !P4 ;  /* 0x0000002803027207 */ /* 0x000fe40006000000 */
[----:B------:R-:W-:-:S03]  /*ef60*/  SEL R40, R40, R3, !P4 ;  /* 0x0000000328287207 */ /* 0x000fc60006000000 */
[----:B------:R2:W-:Y:S04]  /*ef70*/  STL [R1+0x8c], R2 ;  /* 0x00008c0201007387 */ /* 0x0005e80000100800 */
.L_x_297:
[----:B------:R0:W-:Y:S01]  /*ef80*/  STL [R1+0x88], R40 ;  /* 0x0000882801007387 */ /* 0x0001e20000100800 */
[----:B------:R-:W-:-:S13]  /*ef90*/  LOP3.LUT P0, RZ, R0, 0xff, RZ, 0xc0, !PT ;  /* 0x000000ff00ff7812 */ /* 0x000fda000780c0ff */
[----:B0-----:R-:W-:Y:S05]  /*efa0*/  @P0 BRA `(.L_x_300) ;  /* 0xffffff2400140947 */ /* 0x001fea000383ffff */
[----:B------:R-:W-:Y:S05]  /*efb0*/  EXIT ;  /* 0x000000000000794d */ /* 0x000fea0003800000 */
.L_x_8:
[----:B------:R-:W2:Y:S01]  /*efc0*/  LDL R22, [R1+0x84] ;  /* 0x0000840001167983 */ /* 0x000ea20000100800 */
[----:B------:R-:W-:-:S03]  /*efd0*/  ULDC.64 UR4, c[0x0][0x650] ;  /* 0x0001940000047ab9 */ /* 0x000fc60000000a00 */
[----:B0-----:R-:W3:Y:S01]  /*efe0*/  LDL R23, [R1+0x80] ;  /* 0x0000800001177983 */ /* 0x001ee20000100800 */
[----:B------:R-:W-:Y:S01]  /*eff0*/  PRMT R4, RZ, 0x7610, R4 ;  /* 0x00007610ff047816 */ /* 0x000fe20000000004 */
[----:B------:R-:W-:Y:S02]  /*f000*/  IMAD.MOV.U32 R5, RZ, RZ, -0x1 ;  /* 0xffffffffff057424 */ /* 0x000fe400078e00ff */
[----:B------:R-:W-:Y:S02]  /*f010*/  IMAD.MOV.U32 R7, RZ, RZ, -0x1 ;  /* 0xffffffffff077424 */ /* 0x000fe400078e00ff */
[----:B------:R-:W-:Y:S01]  /*f020*/  IMAD.MOV.U32 R6, RZ, RZ, -0x1 ;  /* 0xffffffffff067424 */ /* 0x000fe200078e00ff */
[----:B--2---:R-:W-:-:S04]  /*f030*/  ISETP.GE.U32.AND P0, PT, R22, UR4, PT ;  /* 0x0000000416007c0c */ /* 0x004fc8000bf06070 */
[----:B---3--:R-:W-:-:S13]  /*f040*/  ISETP.GE.U32.AND.EX P0, PT, R23, UR5, PT, P0 ;  /* 0x0000000517007c0c */ /* 0x008fda000bf06100 */
[----:B------:R-:W-:Y:S05]  /*f050*/  @P0 BRA `(.L_x_301) ;  /* 0x00000004002c0947 */ /* 0x000fea0003800000 */
[----:B------:R-:W0:Y:S01]  /*f060*/  LDC.64 R14, c[0x0][0x628] ;  /* 0x00018a00ff0e7b82 */ /* 0x000e220000000a00 */
[----:B------:R-:W-:Y:S02]  /*f070*/  IMAD.MOV.U32 R8, RZ, RZ, R22 ;  /* 0x000000ffff087224 */ /* 0x000fe400078e0016 */
[----:B------:R-:W-:-:S05]  /*f080*/  IMAD.MOV.U32 R9, RZ, RZ, R23 ;  /* 0x000000ffff097224 */ /* 0x000fca00078e0017 */
[----:B------:R-:W1:Y:S08]  /*f090*/  LDC R10, c[0x0][0x630] ;  /* 0x00018c00ff0a7b82 */ /* 0x000e700000000800 */
[----:B------:R-:W2:Y:S01]  /*f0a0*/  LDC.64 R16, c[0x0][0x620] ;  /* 0x00018800ff107b82 */ /* 0x000ea20000000a00 */
[----:B0-----:R-:W-:-:S04]  /*f0b0*/  ISETP.NE.U32.AND P0, PT, R14, RZ, PT ;  /* 0x000000ff0e00720c */ /* 0x001fc80003f05070 */
[----:B------:R-:W-:-:S13]  /*f0c0*/  ISETP.NE.AND.EX P0, PT, R15, RZ, PT, P0 ;  /* 0x000000ff0f00720c */ /* 0x000fda0003f05300 */
[----:B-12---:R-:W-:Y:S05]  /*f0d0*/  @!P0 BRA `(.L_x_302) ;  /* 0x0000000000288947 */ /* 0x006fea0003800000 */
[----:B------:R-:W0:Y:S02]  /*f0e0*/  LDC R4, c[0x0][0x634] ;  /* 0x00018d00ff047b82 */ /* 0x000e240000000800 */
[----:B0-----:R-:W-:-:S05]  /*f0f0*/  IADD3 R9, P0, R22, R4, RZ ;  /* 0x0000000416097210 */ /* 0x001fca0007f1e0ff */
        /* <DEDUP_REMOVED lines=8> */
.L_x_302:
[----:B------:R-:W0:Y:S01]  /*f180*/  LDC.64 R20, c[0x0][0x640] ;  /* 0x00019000ff147b82 */ /* 0x000e220000000a00 */
[-CC-:B------:R-:W-:Y:S02]  /*f190*/  SHF.R.U64 R14, R8, R10.reuse, R9.reuse ;  /* 0x0000000a080e7219 */ /* 0x180fe40000001209 */
[----:B------:R-:W-:Y:S02]  /*f1a0*/  SHF.R.U32.HI R4, RZ, R10, R9 ;  /* 0x0000000aff047219 */ /* 0x000fe40000011609 */
[----:B------:R-:W-:-:S03]  /*f1b0*/  IADD3 R7, P0, RZ, -R14, RZ ;  /* 0x8000000eff077210 */ /* 0x000fc60007f1e0ff */
[----:B------:R-:W1:Y:S02]  /*f1c0*/  LDC R8, c[0x0][0x618] ;  /* 0x00018600ff087b82 */ /* 0x000e640000000800 */
[----:B------:R-:W-:Y:S02]  /*f1d0*/  IMAD.X R5, RZ, RZ, ~R4, P0 ;  /* 0x000000ffff057224 */ /* 0x000fe400000e0e04 */
[----:B------:R-:W-:Y:S02]  /*f1e0*/  IMAD.MOV.U32 R4, RZ, RZ, R22 ;  /* 0x000000ffff047224 */ /* 0x000fe400078e0016 */
[-C--:B------:R-:W-:Y:S02]  /*f1f0*/  IMAD R6, R5, R16.reuse, RZ ;  /* 0x0000001005067224 */ /* 0x080fe400078e02ff */
[----:B------:R-:W2:Y:S01]  /*f200*/  LDC R18, c[0x0][0x608] ;  /* 0x00018200ff127b82 */ /* 0x000ea20000000800 */
[----:B------:R-:W-:Y:S02]  /*f210*/  IMAD.MOV.U32 R5, RZ, RZ, R23 ;  /* 0x000000ffff057224 */ /* 0x000fe400078e0017 */
[----:B------:R-:W-:-:S05]  /*f220*/  IMAD.WIDE.U32 R4, R7, R16, R4 ;  /* 0x0000001007047225 */ /* 0x000fca00078e0004 */
[----:B------:R-:W3:Y:S01]  /*f230*/  LDC R19, c[0x0][0x658] ;  /* 0x00019600ff137b82 */ /* 0x000ee20000000800 */
[----:B------:R-:W-:Y:S01]  /*f240*/  IMAD R7, R7, R17, R6 ;  /* 0x0000001107077224 */ /* 0x000fe200078e0206 */
[----:B0-----:R-:W-:Y:S01]  /*f250*/  ISETP.NE.U32.AND P0, PT, R20, RZ, PT ;  /* 0x000000ff1400720c */ /* 0x001fe20003f05070 */
[----:B------:R-:W-:Y:S02]  /*f260*/  IMAD.MOV.U32 R6, RZ, RZ, -0x1 ;  /* 0xffffffffff067424 */ /* 0x000fe400078e00ff */
[----:B------:R-:W-:Y:S01]  /*f270*/  IMAD.IADD R5, R5, 0x1, R7 ;  /* 0x0000000105057824 */ /* 0x000fe200078e0207 */
[----:B------:R-:W-:Y:S02]  /*f280*/  ISETP.NE.AND.EX P0, PT, R21, RZ, PT, P0 ;  /* 0x000000ff1500720c */ /* 0x000fe40003f05300 */
[----:B------:R-:W0:Y:S02]  /*f290*/  LDC R17, c[0x0][0x600] ;  /* 0x00018000ff117b82 */ /* 0x000e240000000800 */
[----:B-1----:R-:W-:-:S02]  /*f2a0*/  SHF.R.U64 R10, R4, R8, R5 ;  /* 0x00000008040a7219 */ /* 0x002fc40000001205 */
[----:B------:R-:W-:-:S04]  /*f2b0*/  SHF.R.U32.HI R5, RZ, R8, R5 ;  /* 0x00000008ff057219 */ /* 0x000fc80000011605 */
[----:B------:R-:W1:Y:S01]  /*f2c0*/  LDC R22, c[0x0][0x648] ;  /* 0x00019200ff167b82 */ /* 0x000e620000000800 */
[-CC-:B--2---:R-:W-:Y:S02]  /*f2d0*/  SHF.R.U64 R15, R10, R18.reuse, R5.reuse ;  /* 0x000000120a0f7219 */ /* 0x184fe40000001205 */
[----:B------:R-:W-:Y:S01]  /*f2e0*/  SHF.R.U32.HI R4, RZ, R18, R5 ;  /* 0x00000012ff047219 */ /* 0x000fe20000011605 */
[----:B------:R-:W-:-:S04]  /*f2f0*/  IMAD.MOV.U32 R18, RZ, RZ, 0x1 ;  /* 0x00000001ff127424 */ /* 0x000fc800078e00ff */
[----:B------:R-:W2:Y:S01]  /*f300*/  LDC R23, c[0x0][0x638] ;  /* 0x00018e00ff177b82 */ /* 0x000ea20000000800 */
[-CC-:B---3--:R-:W-:Y:S02]  /*f310*/  SHF.R.U64 R16, R15, R19.reuse, R4.reuse ;  /* 0x000000130f107219 */ /* 0x188fe40000001204 */
[-C--:B------:R-:W-:Y:S02]  /*f320*/  SHF.L.U32 R6, R6, R19.reuse, RZ ;  /* 0x0000001306067219 */ /* 0x080fe400000006ff */
[----:B------:R-:W-:Y:S01]  /*f330*/  SHF.R.U32.HI R5, RZ, R19, R4 ;  /* 0x00000013ff057219 */ /* 0x000fe20000011604 */
[----:B------:R-:W-:Y:S01]  /*f340*/  IMAD.MOV.U32 R4, RZ, RZ, R16 ;  /* 0x000000ffff047224 */ /* 0x000fe200078e0010 */
[----:B------:R-:W-:Y:S01]  /*f350*/  LOP3.LUT R24, RZ, R6, RZ, 0x33, !PT ;  /* 0x00000006ff187212 */ /* 0x000fe200078e33ff */
[----:B------:R-:W3:Y:S01]  /*f360*/  LDC R25, c[0x0][0x610] ;  /* 0x00018400ff197b82 */ /* 0x000ee20000000800 */
[----:B------:R-:W-:Y:S05]  /*f370*/  @!P0 BRA `(.L_x_303) ;  /* 0x0000000000288947 */ /* 0x000fea0003800000 */
        /* <DEDUP_REMOVED lines=10> */
.L_x_303:
[----:B-1----:R-:W-:Y:S01]  /*f420*/  SHF.R.U64 R4, R4, R22, R5 ;  /* 0x0000001604047219 */ /* 0x002fe20000001205 */
[----:B0-----:R-:W-:Y:S01]  /*f430*/  VIADD R7, R17, 0xffffffff ;  /* 0xffffffff11077836 */ /* 0x001fe20000000000 */
[----:B------:R-:W-:Y:S01]  /*f440*/  SHF.L.U32 R18, R18, R19, RZ ;  /* 0x0000001312127219 */ /* 0x000fe200000006ff */
[----:B------:R-:W-:Y:S01]  /*f450*/  @P4 IMAD R0, R11, R12, R2 ;  /* 0x0000000c0b004224 */ /* 0x000fe200078e0202 */
[----:B------:R-:W-:Y:S01]  /*f460*/  LOP3.LUT R3, R15, R24, RZ, 0xc0, !PT ;  /* 0x000000180f037212 */ /* 0x000fe200078ec0ff */
[----:B------:R-:W-:Y:S01]  /*f470*/  IMAD.MOV R5, RZ, RZ, -R4 ;  /* 0x000000ffff057224 */ /* 0x000fe200078e0a04 */
[----:B------:R-:W-:Y:S01]  /*f480*/  LOP3.LUT R7, R10, R7, RZ, 0xc0, !PT ;  /* 0x000000070a077212 */ /* 0x000fe200078ec0ff */
[----:B------:R-:W-:Y:S02]  /*f490*/  IMAD.MOV.U32 R6, RZ, RZ, R14 ;  /* 0x000000ffff067224 */ /* 0x000fe400078e000e */
[----:B------:R-:W-:Y:S02]  /*f4a0*/  IMAD R3, R18, R4, R3 ;  /* 0x0000000412037224 */ /* 0x000fe400078e0203 */
[----:B--2---:R-:W-:-:S02]  /*f4b0*/  IMAD R2, R5, R23, R16 ;  /* 0x0000001705027224 */ /* 0x004fc400078e0210 */
[----:B---3--:R-:W-:Y:S02]  /*f4c0*/  IMAD R0, R3, R25, R0 ;  /* 0x0000001903007224 */ /* 0x008fe400078e0200 */
[----:B------:R-:W-:Y:S02]  /*f4d0*/  IMAD R5, R2, R17, R7 ;  /* 0x0000001102057224 */ /* 0x000fe400078e0207 */
[----:B------:R-:W-:-:S03]  /*f4e0*/  IMAD.MOV.U32 R4, RZ, RZ, 0x1 ;  /* 0x00000001ff047424 */ /* 0x000fc600078e00ff */
[----:B------:R-:W-:Y:S02]  /*f4f0*/  SEL R7, R5, R0, !P4 ;  /* 0x0000000005077207 */ /* 0x000fe40006000000 */
[----:B------:R-:W-:-:S07]  /*f500*/  SEL R5, R0, R5, !P4 ;  /* 0x0000000500057207 */ /* 0x000fce0006000000 */
.L_x_301:
[----:B------:R-:W-:-:S08]  /*f510*/  NOP ;  /* 0x0000000000007918 */ /* 0x000fd00000000000 */
[----:B------:R-:W0:-:S00]  /*f520*/  USETMAXREG.DEALLOC.CTAPOOL 0x28 ;  /* 0x00000028000079c8 */ /* 0x000e0000080e0500 */
[----:B------:R-:W-:-:S13]  /*f530*/  ISETP.NE.AND P0, PT, RZ, UR8, PT ;  /* 0x00000008ff007c0c */ /* 0x000fda000bf05270 */
[----:B------:R-:W-:Y:S05]  /*f540*/  @P0 EXIT ;  /* 0x000000000000094d */ /* 0x000fea0003800000 */
[----:B0-----:R-:W-:Y:S01]  /*f550*/  LOP3.LUT P0, RZ, R4, 0xff, RZ, 0xc0, !PT ;  /* 0x000000ff04ff7812 */ /* 0x001fe2000780c0ff */
[----:B------:R-:W-:Y:S02]  /*f560*/  IMAD.MOV.U32 R9, RZ, RZ, 0x1 ;  /* 0x00000001ff097424 */ /* 0x000fe400078e00ff */
[----:B------:R-:W-:-:S10]  /*f570*/  IMAD.MOV.U32 R10, RZ, RZ, RZ ;  /* 0x000000ffff0a7224 */ /* 0x000fd400078e00ff */
[----:B------:R-:W-:Y:S05]  /*f580*/  @!P0 BRA `(.L_x_304) ;  /* 0x0000000c00608947 */ /* 0x000fea0003800000 */
[----:B------:R-:W0:Y:S01]  /*f590*/  S2R R0, SR_CgaCtaId ;  /* 0x0000000000007919 */ /* 0x000e220000008800 */
[----:B------:R-:W-:Y:S01]  /*f5a0*/  ULDC UR4, c[0x0][0x28c] ;  /* 0x0000a30000047ab9 */ /* 0x000fe20000000800 */
[----:B------:R-:W-:Y:S01]  /*f5b0*/  ULDC UR6, c[0x0][0x658] ;  /* 0x0001960000067ab9 */ /* 0x000fe20000000800 */
[----:B------:R-:W-:Y:S01]  /*f5c0*/  UIADD3 UR10, UR4, 0x3f, URZ ;  /* 0x0000003f040a7890 */ /* 0x000fe2000fffe03f */
[----:B------:R-:W-:Y:S01]  /*f5d0*/  BSSY B0, `(.L_x_304) ;  /* 0x00000d3000007945 */ /* 0x000fe20003800000 */
[----:B------:R-:W-:Y:S01]  /*f5e0*/  UMOV UR7, 0xffffffff ;  /* 0xffffffff00077882 */ /* 0x000fe20000000000 */
[----:B------:R-:W-:Y:S01]  /*f5f0*/  ULDC UR5, c[0x0][0x600] ;  /* 0x0001800000057ab9 */ /* 0x000fe20000000800 */
[----:B------:R-:W-:Y:S01]  /*f600*/  UMOV UR9, 0x1 ;  /* 0x0000000100097882 */ /* 0x000fe20000000000 */
[----:B------:R-:W-:Y:S01]  /*f610*/  USHF.L.U32 UR7, UR7, UR6, URZ ;  /* 0x0000000607077299 */ /* 0x000fe2000800063f */
[----:B------:R-:W-:Y:S01]  /*f620*/  IMAD.MOV.U32 R12, RZ, RZ, 0x1 ;  /* 0x00000001ff0c7424 */ /* 0x000fe200078e00ff */
[----:B------:R-:W-:Y:S01]  /*f630*/  UIADD3 UR4, UR5, -0x1, URZ ;  /* 0xffffffff05047890 */ /* 0x000fe2000fffe03f */
[----:B------:R-:W-:Y:S01]  /*f640*/  IMAD.MOV.U32 R9, RZ, RZ, 0x1 ;  /* 0x00000001ff097424 */ /* 0x000fe200078e00ff */
[----:B------:R-:W-:Y:S01]  /*f650*/  USHF.R.S32.HI UR11, URZ, 0x1f, UR10 ;  /* 0x0000001f3f0b7899 */ /* 0x000fe2000801140a */
[----:B------:R-:W-:Y:S01]  /*f660*/  IMAD.MOV.U32 R10, RZ, RZ, RZ ;  /* 0x000000ffff0a7224 */ /* 0x000fe200078e00ff */
[----:B------:R-:W-:Y:S01]  /*f670*/  ULDC UR8, c[0x0][0xc] ;  /* 0x0000030000087ab9 */ /* 0x000fe20000000800 */
[----:B------:R-:W-:-:S02]  /*f680*/  USHF.L.U32 UR5, UR9, UR6, URZ ;  /* 0x0000000609057299 */ /* 0x000fc4000800063f */
[----:B------:R-:W-:Y:S01]  /*f690*/  ULEA.HI UR11, UR11, UR10, URZ, 0x6 ;  /* 0x0000000a0b0b7291 */ /* 0x000fe2000f8f303f */
[----:B------:R-:W-:Y:S01]  /*f6a0*/  ULDC UR9, c[0x0][0x10] ;  /* 0x0000040000097ab9 */ /* 0x000fe20000000800 */
[----:B------:R-:W-:Y:S02]  /*f6b0*/  ULOP3.LUT UR6, URZ, UR7, URZ, 0x33, !UPT ;  /* 0x000000073f067292 */ /* 0x000fe4000f8e333f */
[----:B------:R-:W-:Y:S01]  /*f6c0*/  UIMAD.WIDE.U32 UR8, UR8, UR9, URZ ;  /* 0x00000009080872a5 */ /* 0x000fe2000f8e003f */
[----:B------:R-:W-:Y:S01]  /*f6d0*/  ULDC UR7, c[0x0][0x14] ;  /* 0x0000050000077ab9 */ /* 0x000fe20000000800 */
[----:B------:R-:W-:Y:S02]  /*f6e0*/  USHF.R.S32.HI UR20, URZ, 0x6, UR11 ;  /* 0x000000063f147899 */ /* 0x000fe4000801140b */
[----:B------:R-:W-:Y:S02]  /*f6f0*/  UIMAD.WIDE.U32 UR22, UR8, UR7, URZ ;  /* 0x00000007081672a5 */ /* 0x000fe4000f8e003f */
[----:B------:R-:W-:-:S02]  /*f700*/  UIMAD UR18, UR9, UR7, URZ ;  /* 0x00000007091272a4 */ /* 0x000fc4000f8e023f */
[----:B------:R-:W-:Y:S01]  /*f710*/  ULOP3.LUT UR26, UR13, 0x2, URZ, 0xfc, !UPT ;  /* 0x000000020d1a7892 */ /* 0x000fe2000f8efc3f */
[C---:B0-----:R-:W-:Y:S01]  /*f720*/  IMAD.SHL.U32 R8, R0.reuse, 0x40, RZ ;  /* 0x0000004000087824 */ /* 0x041fe200078e00ff */
[----:B------:R-:W-:Y:S01]  /*f730*/  UIADD3 UR18, UR23, UR18, URZ ;  /* 0x0000001217127290 */ /* 0x000fe2000fffe03f */
[----:B------:R-:W-:Y:S01]  /*f740*/  IMAD.SHL.U32 R0, R0, 0x1000, RZ ;  /* 0x0000100000007824 */ /* 0x000fe200078e00ff */
[----:B------:R-:W-:Y:S02]  /*f750*/  UIADD3 UR27, UR20, 0x1, URZ ;  /* 0x00000001141b7890 */ /* 0x000fe4000fffe03f */
[----:B------:R-:W-:Y:S01]  /*f760*/  LOP3.LUT R8, R8, 0x40, RZ, 0xc0, !PT ;  /* 0x0000004008087812 */ /* 0x000fe200078ec0ff */
[----:B------:R-:W-:Y:S01]  /*f770*/  ULDC.64 UR24, c[0x0][0x198] ;  /* 0x0000660000187ab9 */ /* 0x000fe20000000a00 */
[----:B------:R-:W-:-:S08]  /*f780*/  LOP3.LUT R0, R0, 0x1000, RZ, 0xc0, !PT ;  /* 0x0000100000007812 */ /* 0x000fd000078ec0ff */
.L_x_315:
[----:B------:R-:W-:-:S03]  /*f790*/  UMOV UR7, 0xffffffff ;  /* 0xffffffff00077882 */ /* 0x000fc60000000000 */
[----:B------:R-:W-:Y:S05]  /*f7a0*/  BRA.DIV UR7, `(.L_x_305) ;  /* 0x0000001207d07947 */ /* 0x000fea000b800000 */
[----:B------:R-:W-:-:S13]  /*f7b0*/  ELECT P0, URZ, PT ;  /* 0x00000000003f782f */ /* 0x000fda0003800000 */
.L_x_333:
[----:B------:R-:W0:Y:S01]  /*f7c0*/  LDC R2, c[0x0][0x28c] ;  /* 0x0000a300ff027b82 */ /* 0x000e220000000800 */
[----:B------:R-:W-:Y:S01]  /*f7d0*/  BSSY B1, `(.L_x_306) ;  /* 0x000003a000017945 */ /* 0x000fe20003800000 */
[----:B0-----:R-:W-:-:S13]  /*f7e0*/  ISETP.LT.OR P0, PT, R2, 0x1, !P0 ;  /* 0x000000010200780c */ /* 0x001fda0004701670 */
[----:B------:R-:W-:Y:S05]  /*f7f0*/  @P0 BRA `(.L_x_307) ;  /* 0x0000000000dc0947 */ /* 0x000fea0003800000 */
[----:B------:R-:W-:Y:S02]  /*f800*/  IMAD R7, R7, 0x80, R8 ;  /* 0x0000008007077824 */ /* 0x000fe400078e0208 */
[----:B------:R-:W-:Y:S02]  /*f810*/  IMAD R11, R5, 0xc0, RZ ;  /* 0x000000c0050b7824 */ /* 0x000fe400078e02ff */
[----:B------:R-:W-:Y:S02]  /*f820*/  IMAD.MOV.U32 R15, RZ, RZ, RZ ;  /* 0x000000ffff0f7224 */ /* 0x000fe400078e00ff */
[----:B------:R-:W-:Y:S02]  /*f830*/  IMAD.U32 R16, RZ, RZ, UR27 ;  /* 0x0000001bff107e24 */ /* 0x000fe4000f8e00ff */
[----:B------:R-:W-:Y:S02]  /*f840*/  IMAD.MOV.U32 R2, RZ, RZ, R9 ;  /* 0x000000ffff027224 */ /* 0x000fe400078e0009 */
[----:B------:R-:W-:-:S07]  /*f850*/  IMAD.MOV.U32 R3, RZ, RZ, R10 ;  /* 0x000000ffff037224 */ /* 0x000fce00078e000a */
.L_x_310:
[----:B------:R-:W0:Y:S01]  /*f860*/  S2R R5, SR_CgaCtaId ;  /* 0x0000000000057919 */ /* 0x000e220000008800 */
[----:B------:R-:W-:Y:S01]  /*f870*/  MOV R4, 0x400 ;  /* 0x0000040000047802 */ /* 0x000fe20000000f00 */
[----:B------:R-:W1:Y:S03]  /*f880*/  S2R R17, SR_TID.X ;  /* 0x0000000000117919 */ /* 0x000e660000002100 */
[----:B0-----:R-:W-:Y:S02]  /*f890*/  LEA R14, R5, R4, 0x18 ;  /* 0x00000004050e7211 */ /* 0x001fe400078ec0ff */
[----:B------:R-:W-:Y:S02]  /*f8a0*/  SHF.L.U32 R4, R2, 0x1f, RZ ;  /* 0x0000001f02047819 */ /* 0x000fe400000006ff */
[----:B-1----:R-:W-:Y:S01]  /*f8b0*/  LOP3.LUT P1, RZ, R17, 0x7f, RZ, 0xc0, !PT ;  /* 0x0000007f11ff7812 */ /* 0x002fe2000782c0ff */
[----:B------:R-:W-:-:S04]  /*f8c0*/  IMAD R13, R3, 0x8, R14 ;  /* 0x00000008030d7824 */ /* 0x000fc800078e020e */
[----:B------:R-:W0:Y:S08]  /*f8d0*/  SYNCS.PHASECHK.TRANS64.TRYWAIT P0, [R13+URZ+0x58], R4 ;  /* 0x000058040d0075a7 */ /* 0x000e30000800017f */
[----:B------:R-:W1:Y:S01]  /*f8e0*/  @!P1 LDC R5, c[0x0][0x500] ;  /* 0x00014000ff059b82 */ /* 0x000e620000000800 */
[----:B0-----:R-:W-:Y:S05]  /*f8f0*/  @!P0 BRA `(.L_x_308) ;  /* 0x00000010009c8947 */ /* 0x001fea0003800000 */
.L_x_334:
[----:B------:R-:W-:Y:S01]  /*f900*/  UPRMT UR7, UR26, 0x9910, URZ ;  /* 0x000099101a077896 */ /* 0x000fe2000800003f */
[----:B-1----:R1:W-:Y:S03]  /*f910*/  @!P1 SYNCS.ARRIVE.TRANS64 RZ, [R13+URZ], R5 ;  /* 0x000000050dff99a7 */ /* 0x0023e6000800003f */
[----:B------:R-:W-:-:S06]  /*f920*/  UISETP.NE.AND UP0, UPT, UR7, 0x2, UPT ;  /* 0x000000020700788c */ /* 0x000fcc000bf05270 */
[----:B------:R-:W-:-:S13]  /*f930*/  PLOP3.LUT P0, PT, PT, PT, UP0, 0x80, 0x0 ;  /* 0x000000000000781c */ /* 0x000fda0003f0f008 */
[----:B-1----:R-:W-:Y:S05]  /*f940*/  @P0 BRA `(.L_x_309) ;  /* 0x0000000000040947 */ /* 0x002fea0003800000 */
[----:B------:R-:W-:Y:S01]  /*f950*/  BPT.TRAP 0x1 ;  /* 0x000000040000795c */ /* 0x000fe20000300000 */
.L_x_309:
[C---:B0-----:R-:W-:Y:S01]  /*f960*/  IMAD R4, R3.reuse, 0x3000, R14 ;  /* 0x0000300003047824 */ /* 0x041fe200078e020e */
[----:B------:R-:W-:Y:S01]  /*f970*/  R2UR UR19, R14 ;  /* 0x000000000e1372ca */ /* 0x000fe200000e0000 */
[----:B------:R-:W-:Y:S01]  /*f980*/  IMAD R5, R3, 0x2000, R0 ;  /* 0x0000200003057824 */ /* 0x000fe200078e0200 */
[----:B------:R-:W-:Y:S01]  /*f990*/  R2UR UR9, R13 ;  /* 0x000000000d0972ca */ /* 0x000fe200000e0000 */
[----:B------:R-:W-:Y:S01]  /*f9a0*/  VIADD R16, R16, 0xffffffff ;  /* 0xffffffff10107836 */ /* 0x000fe20000000000 */
[----:B------:R-:W-:Y:S01]  /*f9b0*/  R2UR UR7, R4 ;  /* 0x00000000040772ca */ /* 0x000fe200000e0000 */
[----:B------:R-:W-:Y:S01]  /*f9c0*/  UIADD3 UR14, UP0, UR24, 0xf0, URZ ;  /* 0x000000f0180e7890 */ /* 0x000fe2000ff1e03f */
[----:B------:R-:W-:Y:S01]  /*f9d0*/  R2UR UR8, R5 ;  /* 0x00000000050872ca */ /* 0x000fe200000e0000 */
[----:B------:R-:W-:Y:S01]  /*f9e0*/  UIADD3 UR28, UP1, UR24, 0x1f0, URZ ;  /* 0x000001f0181c7890 */ /* 0x000fe2000ff3e03f */
[----:B------:R-:W-:Y:S01]  /*f9f0*/  R2UR UR11, R11 ;  /* 0x000000000b0b72ca */ /* 0x000fe200000e0000 */
[----:B------:R-:W-:Y:S01]  /*fa00*/  UIADD3.X UR15, URZ, UR25, URZ, UP0, !UPT ;  /* 0x000000193f0f7290 */ /* 0x000fe200087fe43f */
[----:B------:R-:W-:Y:S01]  /*fa10*/  R2UR UR10, R15 ;  /* 0x000000000f0a72ca */ /* 0x000fe200000e0000 */
[----:B------:R-:W-:Y:S01]  /*fa20*/  VIADD R3, R3, 0x1 ;  /* 0x0000000103037836 */ /* 0x000fe20000000000 */
[----:B------:R-:W-:Y:S01]  /*fa30*/  R2UR UR12, R6 ;  /* 0x00000000060c72ca */ /* 0x000fe200000e0000 */
[----:B------:R-:W-:Y:S01]  /*fa40*/  UIADD3.X UR29, URZ, UR25, URZ, UP1, !UPT ;  /* 0x000000193f1d7290 */ /* 0x000fe20008ffe43f */
[----:B------:R-:W-:Y:S01]  /*fa50*/  R2UR UR21, R7 ;  /* 0x00000000071572ca */ /* 0x000fe200000e0000 */
[----:B------:R-:W-:Y:S01]  /*fa60*/  UMOV UR16, 0x0 ;  /* 0x0000000000107882 */ /* 0x000fe20000000000 */
[----:B------:R-:W-:Y:S01]  /*fa70*/  ISETP.GT.AND P1, PT, R16, 0x1, PT ;  /* 0x000000011000780c */ /* 0x000fe20003f24270 */
[----:B------:R-:W-:Y:S01]  /*fa80*/  UIADD3 UR7, UR7, 0x180, URZ ;  /* 0x0000018007077890 */ /* 0x000fe2000fffe03f */
[----:B------:R-:W-:Y:S01]  /*fa90*/  ISETP.NE.AND P0, PT, R3, 0xb, PT ;  /* 0x0000000b0300780c */ /* 0x000fe20003f05270 */
[----:B------:R-:W-:Y:S01]  /*faa0*/  UIADD3 UR19, UR19, 0x21180, UR8 ;  /* 0x0002118013137890 */ /* 0x000fe2000fffe008 */
[----:B------:R-:W-:Y:S01]  /*fab0*/  VIADD R15, R15, 0x40 ;  /* 0x000000400f0f7836 */ /* 0x000fe20000000000 */
[----:B------:R-:W-:Y:S01]  /*fac0*/  UMOV UR17, 0x10000000 ;  /* 0x1000000000117882 */ /* 0x000fe20000000000 */
[----:B------:R-:W-:Y:S01]  /*fad0*/  UMOV UR30, 0x30000 ;  /* 0x00030000001e7882 */ /* 0x000fe20000000000 */
[----:B------:R-:W-:Y:S01]  /*fae0*/  SEL R5, RZ, 0x1, P0 ;  /* 0x00000001ff057807 */ /* 0x000fe20000000000 */
[----:B------:R-:W-:Y:S01]  /*faf0*/  UMOV UR8, UR7 ;  /* 0x0000000700087c82 */ /* 0x000fe20008000000 */
[----:B------:R-:W-:Y:S01]  /*fb00*/  SEL R3, R3, RZ, P0 ;  /* 0x000000ff03037207 */ /* 0x000fe20000000000 */
[----:B------:R0:W-:Y:S01]  /*fb10*/  UTMALDG.3D [UR8], [UR14], desc[UR16] ;  /* 0x000010080e0075b4 */ /* 0x0001e20008011000 */
[----:B------:R-:W-:Y:S01]  /*fb20*/  LOP3.LUT R2, R2, R5, RZ, 0x3c, !PT ;  /* 0x0000000502027212 */ /* 0x000fe200078e3cff */
[----:B0-----:R-:W-:Y:S01]  /*fb30*/  UMOV UR11, UR21 ;  /* 0x00000015000b7c82 */ /* 0x001fe20008000000 */
[----:B------:R-:W-:-:S02]  /*fb40*/  UMOV UR8, UR19 ;  /* 0x0000001300087c82 */ /* 0x000fc40008000000 */
[----:B------:R0:W-:Y:S02]  /*fb50*/  UTMALDG.3D.MULTICAST [UR8], [UR28], UR30, desc[UR16] ;  /* 0x000010081c0073b4 */ /* 0x0001e4000801181e */
[----:B0-----:R-:W-:Y:S05]  /*fb60*/  @P1 BRA `(.L_x_310) ;  /* 0xfffffffc003c1947 */ /* 0x001fea000383ffff */
.L_x_307:
[----:B------:R-:W-:Y:S05]  /*fb70*/  BSYNC B1 ;  /* 0x0000000000017941 */ /* 0x000fea0003800000 */
.L_x_306:
[----:B------:R-:W2:Y:S01]  /*fb80*/  LDL.LU R17, [R1+0x80] ;  /* 0x0000800001117983 */ /* 0x000ea20000300800 */
[----:B------:R-:W-:Y:S01]  /*fb90*/  LOP3.LUT P1, RZ, R12, 0xff, RZ, 0xc0, !PT ;  /* 0x000000ff0cff7812 */ /* 0x000fe2000782c0ff */
[----:B------:R-:W-:Y:S01]  /*fba0*/  VIADD R5, R10, UR20 ;  /* 0x000000140a057c36 */ /* 0x000fe20008000000 */
[----:B------:R-:W-:Y:S01]  /*fbb0*/  ULDC.64 UR8, c[0x0][0x650] ;  /* 0x0001940000087ab9 */ /* 0x000fe20000000a00 */
[----:B------:R-:W3:Y:S01]  /*fbc0*/  LDL.LU R14, [R1+0x84] ;  /* 0x00008400010e7983 */ /* 0x000ee20000300800 */
[----:B------:R-:W-:Y:S01]  /*fbd0*/  IMAD.U32 R6, RZ, RZ, UR20 ;  /* 0x00000014ff067e24 */ /* 0x000fe2000f8e00ff */
[----:B------:R-:W-:Y:S01]  /*fbe0*/  UISETP.GE.U32.AND UP0, UPT, UR20, 0xb, UPT ;  /* 0x0000000b1400788c */ /* 0x000fe2000bf06070 */
[----:B------:R-:W-:Y:S01]  /*fbf0*/  ISETP.GT.U32.AND P0, PT, R5, 0xa, PT ;  /* 0x0000000a0500780c */ /* 0x000fe20003f04070 */
[----:B------:R-:W-:Y:S01]  /*fc00*/  BSSY B1, `(.L_x_311) ;  /* 0x000006d000017945 */ /* 0x000fe20003800000 */
[----:B------:R-:W-:Y:S01]  /*fc10*/  IMAD.MOV.U32 R7, RZ, RZ, -0x1 ;  /* 0xffffffffff077424 */ /* 0x000fe200078e00ff */
[----:B------:R-:W-:-:S02]  /*fc20*/  PRMT R12, RZ, 0x7610, R12 ;  /* 0x00007610ff0c7816 */ /* 0x000fc4000000000c */
[----:B------:R-:W-:Y:S01]  /*fc30*/  ISETP.LT.U32.AND P0, PT, R6, 0xb, P0 ;  /* 0x0000000b0600780c */ /* 0x000fe20000701070 */
[----:B------:R-:W-:Y:S01]  /*fc40*/  IMAD.MOV.U32 R6, RZ, RZ, -0x1 ;  /* 0xffffffffff067424 */ /* 0x000fe200078e00ff */
[----:B------:R-:W0:Y:S01]  /*fc50*/  @P1 S2R R3, SR_CgaCtaId ;  /* 0x0000000000031919 */ /* 0x000e220000008800 */
[----:B------:R-:W-:Y:S02]  /*fc60*/  @P1 MOV R2, 0x400 ;  /* 0x0000040000021802 */ /* 0x000fe40000000f00 */
[----:B------:R-:W-:Y:S02]  /*fc70*/  PLOP3.LUT P2, PT, PT, PT, UP0, 0x80, 0x0 ;  /* 0x000000000000781c */ /* 0x000fe40003f4f008 */
[----:B0-----:R-:W-:Y:S01]  /*fc80*/  @P1 LEA R4, R3, R2, 0x18 ;  /* 0x0000000203041211 */ /* 0x001fe200078ec0ff */
[----:B------:R-:W-:Y:S01]  /*fc90*/  IMAD.WIDE.U32 R2, R5, -0x45d1745d, RZ ;  /* 0xba2e8ba305027825 */ /* 0x000fe200078e00ff */
[----:B------:R-:W-:Y:S02]  /*fca0*/  SEL R2, RZ, 0x1, !P0 ;  /* 0x00000001ff027807 */ /* 0x000fe40004000000 */
[----:B------:R0:W-:Y:S02]  /*fcb0*/  @P1 SYNCS.ARRIVE.TRANS64.A1T0 RZ, [R4+URZ+0xc8], RZ ;  /* 0x0000c8ff04ff19a7 */ /* 0x0001e4000810003f */
[----:B------:R-:W-:-:S02]  /*fcc0*/  LOP3.LUT R9, R9, R2, RZ, 0x3c, !PT ;  /* 0x0000000209097212 */ /* 0x000fc400078e3cff */
[----:B------:R-:W-:Y:S02]  /*fcd0*/  PRMT R2, RZ, 0x7610, R2 ;  /* 0x00007610ff027816 */ /* 0x000fe40000000002 */
[----:B0-----:R-:W-:-:S04]  /*fce0*/  SHF.R.U32.HI R4, RZ, 0x3, R3 ;  /* 0x00000003ff047819 */ /* 0x001fc80000011603 */
[----:B------:R-:W-:Y:S01]  /*fcf0*/  @P2 LOP3.LUT R9, R9, 0x1, R4, 0x78, !PT ;  /* 0x0000000109092812 */ /* 0x000fe200078e7804 */
[----:B------:R-:W-:Y:S02]  /*fd00*/  IMAD R10, R4, -0xb, R5 ;  /* 0xfffffff5040a7824 */ /* 0x000fe400078e0205 */
[----:B------:R-:W-:Y:S01]  /*fd10*/  IMAD.MOV.U32 R5, RZ, RZ, -0x1 ;  /* 0xffffffffff057424 */ /* 0x000fe200078e00ff */
[----:B---3--:R-:W-:-:S04]  /*fd20*/  IADD3 R14, P1, R14, UR22, RZ ;  /* 0x000000160e0e7c10 */ /* 0x008fc8000ff3e0ff */
[----:B--2---:R-:W-:Y:S01]  /*fd30*/  IADD3.X R17, R17, UR18, RZ, P1, !PT ;  /* 0x0000001211117c10 */ /* 0x004fe20008ffe4ff */
[----:B------:R0:W-:Y:S01]  /*fd40*/  STL [R1+0x84], R14 ;  /* 0x0000840e01007387 */ /* 0x0001e20000100800 */
[----:B------:R-:W-:-:S03]  /*fd50*/  ISETP.GE.U32.AND P0, PT, R14, UR8, PT ;  /* 0x000000080e007c0c */ /* 0x000fc6000bf06070 */
[----:B------:R0:W-:Y:S01]  /*fd60*/  STL [R1+0x80], R17 ;  /* 0x0000801101007387 */ /* 0x0001e20000100800 */
[----:B------:R-:W-:-:S13]  /*fd70*/  ISETP.GE.U32.AND.EX P0, PT, R17, UR9, PT, P0 ;  /* 0x0000000911007c0c */ /* 0x000fda000bf06100 */
[----:B0-----:R-:W-:Y:S05]  /*fd80*/  @P0 BRA `(.L_x_312) ;  /* 0x0000000400500947 */ /* 0x001fea0003800000 */
[----:B------:R-:W-:Y:S01]  /*fd90*/  ULDC.64 UR8, c[0x0][0x628] ;  /* 0x00018a0000087ab9 */ /* 0x000fe20000000a00 */
[----:B------:R-:W0:Y:S01]  /*fda0*/  S2R R13, SR_CTAID.X ;  /* 0x00000000000d7919 */ /* 0x000e220000002500 */
[----:B------:R-:W-:Y:S01]  /*fdb0*/  ISETP.NE.U32.AND P0, PT, RZ, UR8, PT ;  /* 0x00000008ff007c0c */ /* 0x000fe2000bf05070 */
[----:B------:R-:W-:Y:S01]  /*fdc0*/  ULDC UR10, c[0x0][0x630] ;  /* 0x00018c00000a7ab9 */ /* 0x000fe20000000800 */
[----:B------:R-:W-:Y:S01]  /*fdd0*/  IMAD.MOV.U32 R2, RZ, RZ, R14 ;  /* 0x000000ffff027224 */ /* 0x000fe200078e000e */
[----:B------:R-:W1:Y:S01]  /*fde0*/  S2R R11, SR_CTAID.Y ;  /* 0x00000000000b7919 */ /* 0x000e620000002600 */
[----:B------:R-:W-:Y:S01]  /*fdf0*/  ISETP.NE.AND.EX P0, PT, RZ, UR9, PT, P0 ;  /* 0x00000009ff007c0c */ /* 0x000fe2000bf05300 */
[----:B------:R-:W-:-:S12]  /*fe00*/  IMAD.MOV.U32 R3, RZ, RZ, R17 ;  /* 0x000000ffff037224 */ /* 0x000fd800078e0011 */
[----:B------:R-:W-:Y:S05]  /*fe10*/  @!P0 BRA `(.L_x_313) ;  /* 0x0000000000288947 */ /* 0x000fea0003800000 */
[----:B------:R-:W-:Y:S02]  /*fe20*/  ULDC UR7, c[0x0][0x634] ;  /* 0x00018d0000077ab9 */ /* 0x000fe40000000800 */
[----:B------:R-:W-:-:S05]  /*fe30*/  IADD3 R7, P0, R14, UR7, RZ ;  /* 0x000000070e077c10 */ /* 0x000fca000ff1e0ff */
[----:B------:R-:W-:-:S04]  /*fe40*/  IMAD.X R15, RZ, RZ, R17, P0 ;  /* 0x000000ffff0f7224 */ /* 0x000fc800000e0611 */
[----:B------:R-:W-:-:S04]  /*fe50*/  IMAD.WIDE.U32 R4, R15, UR8, RZ ;  /* 0x000000080f047c25 */ /* 0x000fc8000f8e00ff */
[----:B------:R-:W-:-:S04]  /*fe60*/  IMAD.WIDE.U32 R4, P0, R7, UR9, R4 ;  /* 0x0000000907047c25 */ /* 0x000fc8000f800004 */
[----:B------:R-:W-:-:S04]  /*fe70*/  IMAD.WIDE.U32 R6, R7, UR8, RZ ;  /* 0x0000000807067c25 */ /* 0x000fc8000f8e00ff */
[----:B------:R-:W-:Y:S01]  /*fe80*/  IMAD.X R3, RZ, RZ, RZ, P0 ;  /* 0x000000ffff037224 */ /* 0x000fe200000e06ff */
[----:B------:R-:W-:Y:S01]  /*fe90*/  IADD3 RZ, P0, R7, R4, RZ ;  /* 0x0000000407ff7210 */ /* 0x000fe20007f1e0ff */
[----:B------:R-:W-:-:S04]  /*fea0*/  IMAD.MOV.U32 R2, RZ, RZ, R5 ;  /* 0x000000ffff027224 */ /* 0x000fc800078e0005 */
[----:B------:R-:W-:-:S08]  /*feb0*/  IMAD.WIDE.U32.X R2, R15, UR9, R2, P0 ;  /* 0x000000090f027c25 */ /* 0x000fd000080e0402 */
.L_x_313:
[--C-:B------:R-:W-:Y:S01]  /*fec0*/  SHF.R.U64 R6, R2, UR10, R3.reuse ;  /* 0x0000000a02067c19 */ /* 0x100fe20008001203 */
[----:B------:R-:W-:Y:S01]  /*fed0*/  ULDC.64 UR8, c[0x0][0x620] ;  /* 0x0001880000087ab9 */ /* 0x000fe20000000a00 */
[----:B------:R-:W-:Y:S01]  /*fee0*/  SHF.R.U32.HI R2, RZ, UR10, R3 ;  /* 0x0000000aff027c19 */ /* 0x000fe20008011603 */
[----:B------:R-:W-:Y:S01]  /*fef0*/  IMAD.MOV.U32 R3, RZ, RZ, R17 ;  /* 0x000000ffff037224 */ /* 0x000fe200078e0011 */
[----:B------:R-:W-:Y:S01]  /*ff00*/  IADD3 R5, P0, RZ, -R6, RZ ;  /* 0x80000006ff057210 */ /* 0x000fe20007f1e0ff */
[----:B------:R-:W-:Y:S01]  /*ff10*/  ULDC UR7, c[0x0][0x150] ;  /* 0x0000540000077ab9 */ /* 0x000fe20000000800 */
[----:B0-----:R-:W-:Y:S01]  /*ff20*/  I2FP.F32.U32 R7, R13 ;  /* 0x0000000d00077245 */ /* 0x001fe20000201000 */
[----:B------:R-:W0:Y:S01]  /*ff30*/  LDC R18, c[0x0][0x144] ;  /* 0x00005100ff127b82 */ /* 0x000e220000000800 */
[----:B------:R-:W-:Y:S01]  /*ff40*/  ULDC.64 UR10, c[0x0][0x640] ;  /* 0x00019000000a7ab9 */ /* 0x000fe20000000a00 */
[----:B------:R-:W-:Y:S01]  /*ff50*/  IMAD.X R2, RZ, RZ, ~R2, P0 ;  /* 0x000000ffff027224 */ /* 0x000fe200000e0e02 */
[----:B------:R-:W-:-:S03]  /*ff60*/  ISETP.NE.U32.AND P0, PT, RZ, UR10, PT ;  /* 0x0000000aff007c0c */ /* 0x000fc6000bf05070 */
[----:B------:R-:W-:Y:S01]  /*ff70*/  IMAD R4, R2, UR8, RZ ;  /* 0x0000000802047c24 */ /* 0x000fe2000f8e02ff */
[----:B------:R-:W-:Y:S01]  /*ff80*/  ISETP.NE.AND.EX P0, PT, RZ, UR11, PT, P0 ;  /* 0x0000000bff007c0c */ /* 0x000fe2000bf05300 */
[----:B------:R-:W-:Y:S01]  /*ff90*/  IMAD.MOV.U32 R2, RZ, RZ, R14 ;  /* 0x000000ffff027224 */ /* 0x000fe200078e000e */
[----:B------:R-:W2:Y:S03]  /*ffa0*/  LDC R16, c[0x0][0x148] ;  /* 0x00005200ff107b82 */ /* 0x000ea60000000800 */
[----:B------:R-:W-:Y:S01]  /*ffb0*/  IMAD.WIDE.U32 R2, R5, UR8, R2 ;  /* 0x0000000805027c25 */ /* 0x000fe2000f8e0002 */
[----:B------:R-:W-:-:S03]  /*ffc0*/  ULDC UR8, c[0x0][0x154] ;  /* 0x0000550000087ab9 */ /* 0x000fc60000000800 */
[----:B------:R-:W-:Y:S02]  /*ffd0*/  IMAD R5, R5, UR9, R4 ;  /* 0x0000000905057c24 */ /* 0x000fe4000f8e0204 */
[----:B------:R-:W-:Y:S01]  /*ffe0*/  FMUL R4, R7, UR7 ;  /* 0x0000000707047c20 */ /* 0x000fe20008400000 */
[----:B------:R-:W-:Y:S01]  /*fff0*/  ULDC UR7, c[0x0][0x618] ;  /* 0x0001860000077ab9 */ /* 0x000fe20000000800 */
[----:B------:R-:W-:Y:S01]  /*10000*/  ULDC UR9, c[0x0][0x608] ;  /* 0x0001820000097ab9 */ /* 0x000fe20000000800 */
[----:B------:R-:W-:-:S03]  /*10010*/  IMAD.IADD R3, R3, 0x1, R5 ;  /* 0x0000000103037824 */ /* 0x000fc600078e0205 */
[----:B------:R-:W3:Y:S02]  /*10020*/  F2I.U32.TRUNC.NTZ R4, R4 ;  /* 0x0000000400047305 */ /* 0x000ee4000020f000 */
[----:B------:R-:W-:Y:S02]  /*10030*/  SHF.R.U64 R7, R2, UR7, R3 ;  /* 0x0000000702077c19 */ /* 0x000fe40008001203 */
[----:B-1----:R-:W-:-:S05]  /*10040*/  I2FP.F32.U32 R2, R11 ;  /* 0x0000000b00027245 */ /* 0x002fca0000201000 */
[----:B------:R-:W-:Y:S01]  /*10050*/  FMUL R5, R2, UR8 ;  /* 0x0000000802057c20 */ /* 0x000fe20008400000 */
[----:B------:R-:W-:Y:S01]  /*10060*/  SHF.R.U32.HI R2, RZ, UR7, R3 ;  /* 0x00000007ff027c19 */ /* 0x000fe20008011603 */
[----:B------:R-:W-:Y:S02]  /*10070*/  ULDC UR7, c[0x0][0x658] ;  /* 0x0001960000077ab9 */ /* 0x000fe40000000800 */
[----:B------:R1:W4:Y:S01]  /*10080*/  F2I.U32.TRUNC.NTZ R19, R5 ;  /* 0x0000000500137305 */ /* 0x000322000020f000 */
[----:B------:R-:W-:Y:S01]  /*10090*/  SHF.R.U64 R15, R7, UR9, R2 ;  /* 0x00000009070f7c19 */ /* 0x000fe20008001202 */
[----:B---3--:R-:W-:Y:S01]  /*100a0*/  IMAD.MOV R4, RZ, RZ, -R4 ;  /* 0x000000ffff047224 */ /* 0x008fe200078e0a04 */
[----:B------:R-:W-:-:S03]  /*100b0*/  SHF.R.U32.HI R2, RZ, UR9, R2 ;  /* 0x00000009ff027c19 */ /* 0x000fc60008011602 */
[----:B0-----:R-:W-:Y:S01]  /*100c0*/  IMAD R13, R18, R4, R13 ;  /* 0x00000004120d7224 */ /* 0x001fe200078e020d */
[--C-:B------:R-:W-:Y:S02]  /*100d0*/  SHF.R.U64 R14, R15, UR7, R2.reuse ;  /* 0x000000070f0e7c19 */ /* 0x100fe40008001202 */
[----:B------:R-:W-:-:S03]  /*100e0*/  SHF.R.U32.HI R17, RZ, UR7, R2 ;  /* 0x00000007ff117c19 */ /* 0x000fc60008011602 */
[----:B------:R-:W-:Y:S02]  /*100f0*/  IMAD.MOV.U32 R2, RZ, RZ, R14 ;  /* 0x000000ffff027224 */ /* 0x000fe400078e000e */
[----:B------:R-:W-:Y:S01]  /*10100*/  IMAD.MOV.U32 R3, RZ, RZ, R17 ;  /* 0x000000ffff037224 */ /* 0x000fe200078e0011 */
[----:B-12-4-:R-:W-:Y:S06]  /*10110*/  @!P0 BRA `(.L_x_314) ;  /* 0x0000000000288947 */ /* 0x016fec0003800000 */
[----:B------:R-:W-:Y:S02]  /*10120*/  ULDC UR7, c[0x0][0x64c] ;  /* 0x0001930000077ab9 */ /* 0x000fe40000000800 */
[----:B------:R-:W-:-:S05]  /*10130*/  IADD3 R3, P0, R14, UR7, RZ ;  /* 0x000000070e037c10 */ /* 0x000fca000ff1e0ff */
[----:B------:R-:W-:-:S04]  /*10140*/  IMAD.X R17, RZ, RZ, R17, P0 ;  /* 0x000000ffff117224 */ /* 0x000fc800000e0611 */
[----:B------:R-:W-:-:S04]  /*10150*/  IMAD.WIDE.U32 R4, R17, UR10, RZ ;  /* 0x0000000a11047c25 */ /* 0x000fc8000f8e00ff */
[----:B------:R-:W-:-:S04]  /*10160*/  IMAD.WIDE.U32 R4, P0, R3, UR11, R4 ;  /* 0x0000000b03047c25 */ /* 0x000fc8000f800004 */
[----:B------:R-:W-:-:S04]  /*10170*/  IMAD.WIDE.U32 R2, R3, UR10, RZ ;  /* 0x0000000a03027c25 */ /* 0x000fc8000f8e00ff */
[----:B------:R-:W-:Y:S01]  /*10180*/  IMAD.MOV.U32 R2, RZ, RZ, R5 ;  /* 0x000000ffff027224 */ /* 0x000fe200078e0005 */
[----:B------:R-:W-:Y:S01]  /*10190*/  IADD3 RZ, P1, R3, R4, RZ ;  /* 0x0000000403ff7210 */ /* 0x000fe20007f3e0ff */
[----:B------:R-:W-:-:S04]  /*101a0*/  IMAD.X R3, RZ, RZ, RZ, P0 ;  /* 0x000000ffff037224 */ /* 0x000fc800000e06ff */
[----:B------:R-:W-:-:S08]  /*101b0*/  IMAD.WIDE.U32.X R2, R17, UR11, R2, P1 ;  /* 0x0000000b11027c25 */ /* 0x000fd000088e0402 */
.L_x_314:
[----:B------:R-:W-:Y:S01]  /*101c0*/  ULDC UR7, c[0x0][0x648] ;  /* 0x0001920000077ab9 */ /* 0x000fe20000000800 */
[----:B------:R-:W-:Y:S01]  /*101d0*/  LOP3.LUT R15, R15, UR6, RZ, 0xc0, !PT ;  /* 0x000000060f0f7c12 */ /* 0x000fe2000f8ec0ff */
[----:B------:R-:W-:Y:S01]  /*101e0*/  IMAD.MOV R19, RZ, RZ, -R19 ;  /* 0x000000ffff137224 */ /* 0x000fe200078e0a13 */
[----:B------:R-:W-:Y:S01]  /*101f0*/  SHF.R.U64 R2, R2, UR7, R3 ;  /* 0x0000000702027c19 */ /* 0x000fe20008001203 */
[----:B------:R-:W-:Y:S01]  /*10200*/  ULDC UR7, c[0x0][0x638] ;  /* 0x00018e0000077ab9 */ /* 0x000fe20000000800 */
[----:B------:R-:W-:Y:S01]  /*10210*/  LOP3.LUT R7, R7, UR4, RZ, 0xc0, !PT ;  /* 0x0000000407077c12 */ /* 0x000fe2000f8ec0ff */
[----:B------:R-:W-:Y:S01]  /*10220*/  @P4 IMAD R13, R16, R19, R11 ;  /* 0x00000013100d4224 */ /* 0x000fe200078e020b */
[----:B------:R-:W-:Y:S01]  /*10230*/  ULDC UR8, c[0x0][0x610] ;  /* 0x0001840000087ab9 */ /* 0x000fe20000000800 */
[----:B------:R-:W-:Y:S02]  /*10240*/  IMAD.MOV R3, RZ, RZ, -R2 ;  /* 0x000000ffff037224 */ /* 0x000fe400078e0a02 */
[----:B------:R-:W-:-:S02]  /*10250*/  IMAD R2, R2, UR5, R15 ;  /* 0x0000000502027c24 */ /* 0x000fc4000f8e020f */
[----:B------:R-:W-:Y:S01]  /*10260*/  IMAD R14, R3, UR7, R14 ;  /* 0x00000007030e7c24 */ /* 0x000fe2000f8e020e */
[----:B------:R-:W-:Y:S01]  /*10270*/  ULDC UR7, c[0x0][0x600] ;  /* 0x0001800000077ab9 */ /* 0x000fe20000000800 */
[----:B------:R-:W-:Y:S02]  /*10280*/  IMAD R13, R2, UR8, R13 ;  /* 0x00000008020d7c24 */ /* 0x000fe4000f8e020d */
[----:B------:R-:W-:Y:S02]  /*10290*/  IMAD R14, R14, UR7, R7 ;  /* 0x000000070e0e7c24 */ /* 0x000fe4000f8e0207 */
[----:B------:R-:W-:-:S03]  /*102a0*/  IMAD.MOV.U32 R2, RZ, RZ, 0x1 ;  /* 0x00000001ff027424 */ /* 0x000fc600078e00ff */
[----:B------:R-:W-:Y:S02]  /*102b0*/  SEL R7, R14, R13, !P4 ;  /* 0x0000000d0e077207 */ /* 0x000fe40006000000 */
[----:B------:R-:W-:-:S07]  /*102c0*/  SEL R5, R13, R14, !P4 ;  /* 0x0000000e0d057207 */ /* 0x000fce0006000000 */
.L_x_312:
[----:B------:R-:W-:Y:S05]  /*102d0*/  BSYNC B1 ;  /* 0x0000000000017941 */ /* 0x000fea0003800000 */
.L_x_311:
[----:B------:R-:W-:-:S13]  /*102e0*/  LOP3.LUT P0, RZ, R2, 0xff, RZ, 0xc0, !PT ;  /* 0x000000ff02ff7812 */ /* 0x000fda000780c0ff */
[----:B------:R-:W-:Y:S05]  /*102f0*/  @P0 BRA `(.L_x_315) ;  /* 0xfffffff400240947 */ /* 0x000fea000383ffff */
[----:B------:R-:W-:Y:S05]  /*10300*/  BSYNC B0 ;  /* 0x0000000000007941 */ /* 0x000fea0003800000 */
.L_x_304:
[----:B------:R-:W-:-:S03]  /*10310*/  UMOV UR7, 0xffffffff ;  /* 0xffffffff00077882 */ /* 0x000fc60000000000 */
[----:B------:R-:W-:Y:S05]  /*10320*/  BRA.DIV UR7, `(.L_x_316) ;  /* 0x0000000a07247947 */ /* 0x000fea000b800000 */
[----:B------:R-:W-:-:S13]  /*10330*/  ELECT P0, URZ, PT ;  /* 0x00000000003f782f */ /* 0x000fda0003800000 */
.L_x_337:
[----:B------:R-:W-:Y:S04]  /*10340*/  BSSY B0, `(.L_x_317) ;  /* 0x000006b000007945 */ /* 0x000fe80003800000 */
[----:B------:R-:W-:Y:S05]  /*10350*/  @!P0 BRA `(.L_x_318) ;  /* 0x0000000400a48947 */ /* 0x000fea0003800000 */
[----:B------:R-:W-:-:S04]  /*10360*/  ULOP3.LUT UR7, UR13, 0x2, URZ, 0xfc, !UPT ;  /* 0x000000020d077892 */ /* 0x000fc8000f8efc3f */
[----:B------:R-:W-:-:S06]  /*10370*/  UISETP.NE.AND UP0, UPT, UR7, 0x3, UPT ;  /* 0x000000030700788c */ /* 0x000fcc000bf05270 */
[----:B------:R-:W-:-:S13]  /*10380*/  PLOP3.LUT P0, PT, PT, PT, UP0, 0x80, 0x0 ;  /* 0x000000000000781c */ /* 0x000fda0003f0f008 */
[----:B------:R-:W-:Y:S05]  /*10390*/  @!P0 BRA `(.L_x_319) ;  /* 0x0000000000048947 */ /* 0x000fea0003800000 */
[----:B------:R-:W-:Y:S01]  /*103a0*/  BPT.TRAP 0x1 ;  /* 0x000000040000795c */ /* 0x000fe20000300000 */
.L_x_319:
[----:B------:R-:W0:Y:S01]  /*103b0*/  S2R R3, SR_CgaCtaId ;  /* 0x0000000000037919 */ /* 0x000e220000008800 */
[----:B------:R-:W-:Y:S02]  /*103c0*/  MOV R0, 0x400 ;  /* 0x0000040000007802 */ /* 0x000fe40000000f00 */
[----:B------:R-:W-:Y:S02]  /*103d0*/  SHF.L.U32 R2, R9, 0x1f, RZ ;  /* 0x0000001f09027819 */ /* 0x000fe400000006ff */
[----:B0-----:R-:W-:-:S05]  /*103e0*/  LEA R3, R3, R0, 0x18 ;  /* 0x0000000003037211 */ /* 0x001fca00078ec0ff */
[----:B------:R-:W-:-:S04]  /*103f0*/  VIADD R3, R3, 0x58 ;  /* 0x0000005803037836 */ /* 0x000fc80000000000 */
[C---:B------:R-:W-:Y:S02]  /*10400*/  IMAD R5, R10.reuse, 0x8, R3 ;  /* 0x000000080a057824 */ /* 0x040fe400078e0203 */
[----:B------:R-:W-:Y:S02]  /*10410*/  VIADD R10, R10, 0x1 ;  /* 0x000000010a0a7836 */ /* 0x000fe40000000000 */
[----:B------:R-:W0:Y:S03]  /*10420*/  SYNCS.PHASECHK.TRANS64.TRYWAIT P0, [R5+URZ], R2 ;  /* 0x00000002050075a7 */ /* 0x000e26000800017f */
[----:B------:R-:W-:-:S04]  /*10430*/  ISETP.NE.AND P1, PT, R10, 0xb, PT ;  /* 0x0000000b0a00780c */ /* 0x000fc80003f25270 */
[----:B------:R-:W-:Y:S02]  /*10440*/  SEL R0, RZ, 0x1, P1 ;  /* 0x00000001ff007807 */ /* 0x000fe40000800000 */
[----:B------:R-:W-:Y:S02]  /*10450*/  SEL R10, R10, RZ, P1 ;  /* 0x000000ff0a0a7207 */ /* 0x000fe40000800000 */
[----:B------:R-:W-:-:S03]  /*10460*/  LOP3.LUT R9, R9, R0, RZ, 0x3c, !PT ;  /* 0x0000000009097212 */ /* 0x000fc600078e3cff */
[----:B------:R-:W-:Y:S01]  /*10470*/  IMAD R7, R10, 0x8, R3 ;  /* 0x000000080a077824 */ /* 0x000fe200078e0203 */
[----:B------:R-:W-:Y:S01]  /*10480*/  SHF.L.U32 R4, R9, 0x1f, RZ ;  /* 0x0000001f09047819 */ /* 0x000fe200000006ff */
[----:B0-----:R-:W-:Y:S06]  /*10490*/  @!P0 BRA `(.L_x_320) ;  /* 0x0000000400e88947 */ /* 0x001fec0003800000 */
.L_x_338:
[----:B------:R-:W1:Y:S01]  /*104a0*/  SYNCS.PHASECHK.TRANS64.TRYWAIT P0, [R7+URZ], R4 ;  /* 0x00000004070075a7 */ /* 0x000e62000800017f */
[----:B------:R-:W-:-:S05]  /*104b0*/  VIADD R0, R10, 0x1 ;  /* 0x000000010a007836 */ /* 0x000fca0000000000 */
[----:B------:R-:W-:-:S04]  /*104c0*/  ISETP.NE.AND P1, PT, R0, 0xb, PT ;  /* 0x0000000b0000780c */ /* 0x000fc80003f25270 */
[----:B0-----:R-:W-:Y:S02]  /*104d0*/  SEL R2, RZ, 0x1, P1 ;  /* 0x00000001ff027807 */ /* 0x001fe40000800000 */
[----:B------:R-:W-:Y:S02]  /*104e0*/  SEL R0, R0, RZ, P1 ;  /* 0x000000ff00007207 */ /* 0x000fe40000800000 */
[----:B------:R-:W-:-:S03]  /*104f0*/  LOP3.LUT R9, R9, R2, RZ, 0x3c, !PT ;  /* 0x0000000209097212 */ /* 0x000fc600078e3cff */
[----:B------:R-:W-:Y:S01]  /*10500*/  IMAD R6, R0, 0x8, R3 ;  /* 0x0000000800067824 */ /* 0x000fe200078e0203 */
[----:B------:R-:W-:Y:S01]  /*10510*/  SHF.L.U32 R5, R9, 0x1f, RZ ;  /* 0x0000001f09057819 */ /* 0x000fe200000006ff */
[----:B-1----:R-:W-:Y:S06]  /*10520*/  @!P0 BRA `(.L_x_321) ;  /* 0x0000000400d88947 */ /* 0x002fec0003800000 */
.L_x_339:
[----:B------:R-:W1:Y:S01]  /*10530*/  SYNCS.PHASECHK.TRANS64.TRYWAIT P0, [R6+URZ], R5 ;  /* 0x00000005060075a7 */ /* 0x000e62000800017f */
[----:B------:R-:W-:-:S05]  /*10540*/  VIADD R0, R0, 0x1 ;  /* 0x0000000100007836 */ /* 0x000fca0000000000 */
[----:B------:R-:W-:-:S04]  /*10550*/  ISETP.NE.AND P1, PT, R0, 0xb, PT ;  /* 0x0000000b0000780c */ /* 0x000fc80003f25270 */
[----:B------:R-:W-:Y:S02]  /*10560*/  SEL R2, RZ, 0x1, P1 ;  /* 0x00000001ff027807 */ /* 0x000fe40000800000 */
[----:B------:R-:W-:Y:S02]  /*10570*/  SEL R0, R0, RZ, P1 ;  /* 0x000000ff00007207 */ /* 0x000fe40000800000 */
[----:B------:R-:W-:-:S03]  /*10580*/  LOP3.LUT R9, R9, R2, RZ, 0x3c, !PT ;  /* 0x0000000209097212 */ /* 0x000fc600078e3cff */
[----:B0-----:R-:W-:Y:S01]  /*10590*/  IMAD R7, R0, 0x8, R3 ;  /* 0x0000000800077824 */ /* 0x001fe200078e0203 */
[----:B------:R-:W-:Y:S01]  /*105a0*/  SHF.L.U32 R4, R9, 0x1f, RZ ;  /* 0x0000001f09047819 */ /* 0x000fe200000006ff */
[----:B-1----:R-:W-:Y:S06]  /*105b0*/  @!P0 BRA `(.L_x_322) ;  /* 0x0000000400c88947 */ /* 0x002fec0003800000 */
.L_x_340:
        /* <DEDUP_REMOVED lines=9> */
.L_x_341:
        /* <DEDUP_REMOVED lines=9> */
.L_x_342:
        /* <DEDUP_REMOVED lines=9> */
.L_x_343:
        /* <DEDUP_REMOVED lines=9> */
.L_x_344:
        /* <DEDUP_REMOVED lines=9> */
.L_x_345:
        /* <DEDUP_REMOVED lines=9> */
.L_x_346:
[----:B------:R-:W1:Y:S01]  /*10920*/  SYNCS.PHASECHK.TRANS64.TRYWAIT P0, [R7+URZ], R4 ;  /* 0x00000004070075a7 */ /* 0x000e62000800017f */
[----:B------:R-:W-:-:S05]  /*10930*/  VIADD R0, R0, 0x1 ;  /* 0x0000000100007836 */ /* 0x000fca0000000000 */
[----:B------:R-:W-:-:S04]  /*10940*/  ISETP.NE.AND P1, PT, R0, 0xb, PT ;  /* 0x0000000b0000780c */ /* 0x000fc80003f25270 */
[----:B------:R-:W-:Y:S02]  /*10950*/  SEL R2, RZ, 0x1, P1 ;  /* 0x00000001ff027807 */ /* 0x000fe40000800000 */
[----:B------:R-:W-:Y:S02]  /*10960*/  SEL R0, R0, RZ, P1 ;  /* 0x000000ff00007207 */ /* 0x000fe40000800000 */
[----:B------:R-:W-:Y:S01]  /*10970*/  LOP3.LUT R2, R9, R2, RZ, 0x3c, !PT ;  /* 0x0000000209027212 */ /* 0x000fe200078e3cff */
[----:B-1----:R-:W-:Y:S06]  /*10980*/  @!P0 BRA `(.L_x_329) ;  /* 0x0000000400608947 */ /* 0x002fec0003800000 */
.L_x_347:
[----:B------:R-:W-:Y:S01]  /*10990*/  IMAD R3, R0, 0x8, R3 ;  /* 0x0000000800037824 */ /* 0x000fe200078e0203 */
[----:B------:R-:W-:-:S07]  /*109a0*/  SHF.L.U32 R0, R2, 0x1f, RZ ;  /* 0x0000001f02007819 */ /* 0x000fce00000006ff */
.L_x_330:
[----:B--2---:R2:W3:Y:S02]  /*109b0*/  SYNCS.PHASECHK.TRANS64.TRYWAIT P0, [R3+URZ], R0 ;  /* 0x00000000030075a7 */ /* 0x0044e4000800017f */
[----:B---3--:R-:W-:Y:S05]  /*109c0*/  @!P0 NANOSLEEP.SYNCS 0x989680 ;  /* 0x009896800000895d */ /* 0x008fea0003900000 */
[----:B------:R-:W3:Y:S02]  /*109d0*/  @!P0 SYNCS.PHASECHK.TRANS64 P0, [R3+URZ], R0 ;  /* 0x00000000030085a7 */ /* 0x000ee4000800007f */
[----:B---3--:R-:W-:Y:S05]  /*109e0*/  @!P0 BRA `(.L_x_330) ;  /* 0xfffffffc00f08947 */ /* 0x008fea000383ffff */
.L_x_318:
[----:B------:R-:W-:Y:S05]  /*109f0*/  BSYNC B0 ;  /* 0x0000000000007941 */ /* 0x000fea0003800000 */
.L_x_317:
[----:B------:R-:W-:Y:S05]  /*10a00*/  EXIT ;  /* 0x000000000000794d */ /* 0x000fea0003800000 */
.L_x_22:
[----:B-1----:R-:W-:-:S04]  /*10a10*/  IMAD.U32 R3, RZ, RZ, UR6 ;  /* 0x00000006ff037e24 */ /* 0x002fc8000f8e00ff */
[----:B------:R1:W2:Y:S03]  /*10a20*/  SYNCS.PHASECHK.TRANS64.TRYWAIT P0, [R3+URZ], R0 ;  /* 0x00000000030075a7 */ /* 0x0002a6000800017f */
[----:B--2---:R-:W-:Y:S05]  /*10a30*/  @!P0 NANOSLEEP.SYNCS 0x989680 ;  /* 0x009896800000895d */ /* 0x004fea0003900000 */
[----:B------:R-:W2:Y:S02]  /*10a40*/  @!P0 SYNCS.PHASECHK.TRANS64 P0, [R3+URZ], R0 ;  /* 0x00000000030085a7 */ /* 0x000ea4000800007f */
[----:B--2---:R-:W-:Y:S05]  /*10a50*/  @!P0 BRA `(.L_x_22) ;  /* 0xfffffffc00ec8947 */ /* 0x004fea000383ffff */
[----:B------:R-:W-:Y:S05]  /*10a60*/  BRA `(.L_x_21) ;  /* 0xffffff1400347947 */ /* 0x000fea000383ffff */
.L_x_28:
[----:B-----5:R1:W-:Y:S02]  /*10a70*/  STL [R1+0x90], R0 ;  /* 0x0000900001007387 */ /* 0x0203e40000100800 */
[----:B-1----:R-:W-:-:S04]  /*10a80*/  IMAD.U32 R0, RZ, RZ, UR16 ;  /* 0x00000010ff007e24 */ /* 0x002fc8000f8e00ff */
[----:B------:R1:W2:Y:S03]  /*10a90*/  SYNCS.PHASECHK.TRANS64.TRYWAIT P0, [R0+URZ], R229 ;  /* 0x000000e5000075a7 */ /* 0x0002a6000800017f */
[----:B--2---:R-:W-:Y:S05]  /*10aa0*/  @!P0 NANOSLEEP.SYNCS 0x989680 ;  /* 0x009896800000895d */ /* 0x004fea0003900000 */
[----:B------:R1:W2:Y:S02]  /*10ab0*/  @!P0 SYNCS.PHASECHK.TRANS64 P0, [R0+URZ], R229 ;  /* 0x000000e5000085a7 */ /* 0x0002a4000800007f */
[----:B-1----:R1:W5:Y:S02]  /*10ac0*/  LDL.LU R0, [R1+0x90] ;  /* 0x0000900001007983 */ /* 0x0023640000300800 */
[----:B-12---:R-:W-:Y:S05]  /*10ad0*/  @!P0 BRA `(.L_x_28) ;  /* 0xfffffffc00e48947 */ /* 0x006fea000383ffff */
[----:B------:R-:W-:Y:S05]  /*10ae0*/  BRA `(.L_x_27) ;  /* 0xffffff2400c87947 */ /* 0x000fea000383ffff */
.L_x_305:
[----:B------:R-:W-:Y:S01]  /*10af0*/  BSSY B1, `(.L_x_331) ;  /* 0x0000006000017945 */ /* 0x000fe20003800000 */
[----:B------:R-:W-:-:S07]  /*10b00*/  IMAD.MOV.U32 R2, RZ, RZ, -0x1 ;  /* 0xffffffffff027424 */ /* 0x000fce00078e00ff */
[----:B------:R-:W-:Y:S05]  /*10b10*/  WARPSYNC.COLLECTIVE R2, `(.L_x_332) ;  /* 0x00000000020c7348 */ /* 0x000fea0003c00000 */
[----:B------:R-:W-:Y:S02]  /*10b20*/  ELECT P0, UR62, PT ;  /* 0x00000000003e782f */ /* 0x000fe40003800000 */
[----:B------:R-:W-:Y:S01]  /*10b30*/  MOV R2, UR62 ;  /* 0x0000003e00027c02 */ /* 0x000fe20008000f00 */
[----:B------:R-:W-:Y:S10]  /*10b40*/  ENDCOLLECTIVE ;  /* 0x000000000000791b */ /* 0x000ff40003800000 */
.L_x_332:
[----:B------:R-:W-:Y:S05]  /*10b50*/  BSYNC B1 ;  /* 0x0000000000017941 */ /* 0x000fea0003800000 */
.L_x_331:
[----:B------:R-:W-:Y:S05]  /*10b60*/  BRA `(.L_x_333) ;  /* 0xffffffec00147947 */ /* 0x000fea000383ffff */
.L_x_308:
[----:B0-----:R0:W2:Y:S02]  /*10b70*/  SYNCS.PHASECHK.TRANS64.TRYWAIT P0, [R13+URZ+0x58], R4 ;  /* 0x000058040d0075a7 */ /* 0x0010a4000800017f */
[----:B--2---:R-:W-:Y:S05]  /*10b80*/  @!P0 NANOSLEEP.SYNCS 0x989680 ;  /* 0x009896800000895d */ /* 0x004fea0003900000 */
[----:B------:R-:W2:Y:S02]  /*10b90*/  @!P0 SYNCS.PHASECHK.TRANS64 P0, [R13+URZ+0x58], R4 ;  /* 0x000058040d0085a7 */ /* 0x000ea4000800007f */
[----:B--2---:R-:W-:Y:S05]  /*10ba0*/  @!P0 BRA `(.L_x_308) ;  /* 0xfffffffc00f08947 */ /* 0x004fea000383ffff */
[----:B------:R-:W-:Y:S05]  /*10bb0*/  BRA `(.L_x_334) ;  /* 0xffffffec00507947 */ /* 0x000fea000383ffff */
.L_x_316:
[----:B------:R-:W-:Y:S01]  /*10bc0*/  BSSY B0, `(.L_x_335) ;  /* 0x0000006000007945 */ /* 0x000fe20003800000 */
[----:B------:R-:W-:-:S07]  /*10bd0*/  IMAD.MOV.U32 R2, RZ, RZ, -0x1 ;  /* 0xffffffffff027424 */ /* 0x000fce00078e00ff */
[----:B------:R-:W-:Y:S05]  /*10be0*/  WARPSYNC.COLLECTIVE R2, `(.L_x_336) ;  /* 0x00000000020c7348 */ /* 0x000fea0003c00000 */
[----:B------:R-:W-:Y:S02]  /*10bf0*/  ELECT P0, UR62, PT ;  /* 0x00000000003e782f */ /* 0x000fe40003800000 */
[----:B------:R-:W-:Y:S01]  /*10c00*/  MOV R2, UR62 ;  /* 0x0000003e00027c02 */ /* 0x000fe20008000f00 */
[----:B------:R-:W-:Y:S10]  /*10c10*/  ENDCOLLECTIVE ;  /* 0x000000000000791b */ /* 0x000ff40003800000 */
.L_x_336:
[----:B------:R-:W-:Y:S05]  /*10c20*/  BSYNC B0 ;  /* 0x0000000000007941 */ /* 0x000fea0003800000 */
.L_x_335:
[----:B------:R-:W-:Y:S05]  /*10c30*/  BRA `(.L_x_337) ;  /* 0xfffffff400c07947 */ /* 0x000fea000383ffff */
.L_x_320:
[----:B0-----:R0:W1:Y:S02]  /*10c40*/  SYNCS.PHASECHK.TRANS64.TRYWAIT P0, [R5+URZ], R2 ;  /* 0x00000002050075a7 */ /* 0x001064000800017f */
[----:B-1----:R-:W-:Y:S05]  /*10c50*/  @!P0 NANOSLEEP.SYNCS 0x989680 ;  /* 0x009896800000895d */ /* 0x002fea0003900000 */
[----:B------:R-:W1:Y:S02]  /*10c60*/  @!P0 SYNCS.PHASECHK.TRANS64 P0, [R5+URZ], R2 ;  /* 0x00000002050085a7 */ /* 0x000e64000800007f */
[----:B-1----:R-:W-:Y:S05]  /*10c70*/  @!P0 BRA `(.L_x_320) ;  /* 0xfffffffc00f08947 */ /* 0x002fea000383ffff */
[----:B------:R-:W-:Y:S05]  /*10c80*/  BRA `(.L_x_338) ;  /* 0xfffffff800047947 */ /* 0x000fea000383ffff */
.L_x_321:
[----:B0-----:R0:W1:Y:S02]  /*10c90*/  SYNCS.PHASECHK.TRANS64.TRYWAIT P0, [R7+URZ], R4 ;  /* 0x00000004070075a7 */ /* 0x001064000800017f */
[----:B-1----:R-:W-:Y:S05]  /*10ca0*/  @!P0 NANOSLEEP.SYNCS 0x989680 ;  /* 0x009896800000895d */ /* 0x002fea0003900000 */
[----:B------:R-:W1:Y:S02]  /*10cb0*/  @!P0 SYNCS.PHASECHK.TRANS64 P0, [R7+URZ], R4 ;  /* 0x00000004070085a7 */ /* 0x000e64000800007f */
[----:B-1----:R-:W-:Y:S05]  /*10cc0*/  @!P0 BRA `(.L_x_321) ;  /* 0xfffffffc00f08947 */ /* 0x002fea000383ffff */
[----:B------:R-:W-:Y:S05]  /*10cd0*/  BRA `(.L_x_339) ;  /* 0xfffffff800147947 */ /* 0x000fea000383ffff */
.L_x_322:
[----:B0-----:R0:W1:Y:S02]  /*10ce0*/  SYNCS.PHASECHK.TRANS64.TRYWAIT P0, [R6+URZ], R5 ;  /* 0x00000005060075a7 */ /* 0x001064000800017f */
[----:B-1----:R-:W-:Y:S05]  /*10cf0*/  @!P0 NANOSLEEP.SYNCS 0x989680 ;  /* 0x009896800000895d */ /* 0x002fea0003900000 */
[----:B------:R-:W1:Y:S02]  /*10d00*/  @!P0 SYNCS.PHASECHK.TRANS64 P0, [R6+URZ], R5 ;  /* 0x00000005060085a7 */ /* 0x000e64000800007f */
[----:B-1----:R-:W-:Y:S05]  /*10d10*/  @!P0 BRA `(.L_x_322) ;  /* 0xfffffffc00f08947 */ /* 0x002fea000383ffff */
[----:B------:R-:W-:Y:S05]  /*10d20*/  BRA `(.L_x_340) ;  /* 0xfffffff800247947 */ /* 0x000fea000383ffff */
.L_x_323:
[----:B0-----:R0:W1:Y:S02]  /*10d30*/  SYNCS.PHASECHK.TRANS64.TRYWAIT P0, [R7+URZ], R4 ;  /* 0x00000004070075a7 */ /* 0x001064000800017f */
[----:B-1----:R-:W-:Y:S05]  /*10d40*/  @!P0 NANOSLEEP.SYNCS 0x989680 ;  /* 0x009896800000895d */ /* 0x002fea0003900000 */
[----:B------:R-:W1:Y:S02]  /*10d50*/  @!P0 SYNCS.PHASECHK.TRANS64 P0, [R7+URZ], R4 ;  /* 0x00000004070085a7 */ /* 0x000e64000800007f */
[----:B-1----:R-:W-:Y:S05]  /*10d60*/  @!P0 BRA `(.L_x_323) ;  /* 0xfffffffc00f08947 */ /* 0x002fea000383ffff */
[----:B------:R-:W-:Y:S05]  /*10d70*/  BRA `(.L_x_341) ;  /* 0xfffffff800347947 */ /* 0x000fea000383ffff */
.L_x_324:
[----:B0-----:R0:W1:Y:S02]  /*10d80*/  SYNCS.PHASECHK.TRANS64.TRYWAIT P0, [R6+URZ], R5 ;  /* 0x00000005060075a7 */ /* 0x001064000800017f */
[----:B-1----:R-:W-:Y:S05]  /*10d90*/  @!P0 NANOSLEEP.SYNCS 0x989680 ;  /* 0x009896800000895d */ /* 0x002fea0003900000 */
[----:B------:R-:W1:Y:S02]  /*10da0*/  @!P0 SYNCS.PHASECHK.TRANS64 P0, [R6+URZ], R5 ;  /* 0x00000005060085a7 */ /* 0x000e64000800007f */
[----:B-1----:R-:W-:Y:S05]  /*10db0*/  @!P0 BRA `(.L_x_324) ;  /* 0xfffffffc00f08947 */ /* 0x002fea000383ffff */
[----:B------:R-:W-:Y:S05]  /*10dc0*/  BRA `(.L_x_342) ;  /* 0xfffffff800447947 */ /* 0x000fea000383ffff */
.L_x_325:
[----:B0-----:R0:W1:Y:S02]  /*10dd0*/  SYNCS.PHASECHK.TRANS64.TRYWAIT P0, [R7+URZ], R4 ;  /* 0x00000004070075a7 */ /* 0x001064000800017f */
[----:B-1----:R-:W-:Y:S05]  /*10de0*/  @!P0 NANOSLEEP.SYNCS 0x989680 ;  /* 0x009896800000895d */ /* 0x002fea0003900000 */
[----:B------:R-:W1:Y:S02]  /*10df0*/  @!P0 SYNCS.PHASECHK.TRANS64 P0, [R7+URZ], R4 ;  /* 0x00000004070085a7 */ /* 0x000e64000800007f */
[----:B-1----:R-:W-:Y:S05]  /*10e00*/  @!P0 BRA `(.L_x_325) ;  /* 0xfffffffc00f08947 */ /* 0x002fea000383ffff */
[----:B------:R-:W-:Y:S05]  /*10e10*/  BRA `(.L_x_343) ;  /* 0xfffffff800547947 */ /* 0x000fea000383ffff */
.L_x_326:
[----:B0-----:R0:W1:Y:S02]  /*10e20*/  SYNCS.PHASECHK.TRANS64.TRYWAIT P0, [R6+URZ], R5 ;  /* 0x00000005060075a7 */ /* 0x001064000800017f */
[----:B-1----:R-:W-:Y:S05]  /*10e30*/  @!P0 NANOSLEEP.SYNCS 0x989680 ;  /* 0x009896800000895d */ /* 0x002fea0003900000 */
[----:B------:R-:W1:Y:S02]  /*10e40*/  @!P0 SYNCS.PHASECHK.TRANS64 P0, [R6+URZ], R5 ;  /* 0x00000005060085a7 */ /* 0x000e64000800007f */
[----:B-1----:R-:W-:Y:S05]  /*10e50*/  @!P0 BRA `(.L_x_326) ;  /* 0xfffffffc00f08947 */ /* 0x002fea000383ffff */
[----:B------:R-:W-:Y:S05]  /*10e60*/  BRA `(.L_x_344) ;  /* 0xfffffff800647947 */ /* 0x000fea000383ffff */
.L_x_327:
[----:B0-----:R0:W1:Y:S02]  /*10e70*/  SYNCS.PHASECHK.TRANS64.TRYWAIT P0, [R7+URZ], R4 ;  /* 0x00000004070075a7 */ /* 0x001064000800017f */
[----:B-1----:R-:W-:Y:S05]  /*10e80*/  @!P0 NANOSLEEP.SYNCS 0x989680 ;  /* 0x009896800000895d */ /* 0x002fea0003900000 */
[----:B------:R-:W1:Y:S02]  /*10e90*/  @!P0 SYNCS.PHASECHK.TRANS64 P0, [R7+URZ], R4 ;  /* 0x00000004070085a7 */ /* 0x000e64000800007f */
[----:B-1----:R-:W-:Y:S05]  /*10ea0*/  @!P0 BRA `(.L_x_327) ;  /* 0xfffffffc00f08947 */ /* 0x002fea000383ffff */
[----:B------:R-:W-:Y:S05]  /*10eb0*/  BRA `(.L_x_345) ;  /* 0xfffffff800747947 */ /* 0x000fea000383ffff */
.L_x_328:
[----:B0-----:R0:W1:Y:S02]  /*10ec0*/  SYNCS.PHASECHK.TRANS64.TRYWAIT P0, [R6+URZ], R5 ;  /* 0x00000005060075a7 */ /* 0x001064000800017f */
[----:B-1----:R-:W-:Y:S05]  /*10ed0*/  @!P0 NANOSLEEP.SYNCS 0x989680 ;  /* 0x009896800000895d */ /* 0x002fea0003900000 */
[----:B------:R-:W1:Y:S02]  /*10ee0*/  @!P0 SYNCS.PHASECHK.TRANS64 P0, [R6+URZ], R5 ;  /* 0x00000005060085a7 */ /* 0x000e64000800007f */
[----:B-1----:R-:W-:Y:S05]  /*10ef0*/  @!P0 BRA `(.L_x_328) ;  /* 0xfffffffc00f08947 */ /* 0x002fea000383ffff */
[----:B------:R-:W-:Y:S05]  /*10f00*/  BRA `(.L_x_346) ;  /* 0xfffffff800847947 */ /* 0x000fea000383ffff */
.L_x_329:
[----:B-1----:R1:W2:Y:S02]  /*10f10*/  SYNCS.PHASECHK.TRANS64.TRYWAIT P0, [R7+URZ], R4 ;  /* 0x00000004070075a7 */ /* 0x0022a4000800017f */
[----:B--2---:R-:W-:Y:S05]  /*10f20*/  @!P0 NANOSLEEP.SYNCS 0x989680 ;  /* 0x009896800000895d */ /* 0x004fea0003900000 */
[----:B------:R-:W2:Y:S02]  /*10f30*/  @!P0 SYNCS.PHASECHK.TRANS64 P0, [R7+URZ], R4 ;  /* 0x00000004070085a7 */ /* 0x000ea4000800007f */
[----:B--2---:R-:W-:Y:S05]  /*10f40*/  @!P0 BRA `(.L_x_329) ;  /* 0xfffffffc00f08947 */ /* 0x004fea000383ffff */
[----:B------:R-:W-:Y:S05]  /*10f50*/  BRA `(.L_x_347) ;  /* 0xfffffff8008c7947 */ /* 0x000fea000383ffff */
.L_x_348:
[----:B------:R-:W-:-:S00]  /*10f60*/  BRA `(.L_x_348) ;  /* 0xfffffffc00fc7947 */ /* 0x000fc0000383ffff */
[----:B------:R-:W-:-:S00]  /*10f70*/  NOP ;  /* 0x0000000000007918 */ /* 0x000fc00000000000 */
        /* <DEDUP_REMOVED lines=8> */
.L_x_349:


//--------------------- .nv.shared._ZN7cutlass13device_kernelINS_4gemm6kernel13GemmUniversalIN4cute5tupleIJiiiiEEENS1_10collective13CollectiveMmaINS1_37MainloopSm90TmaGmmaWarpSpecializedFP8ILi11ENS5_IJNS4_1CILi2EEENSA_ILi1EEESC_EEENS1_35KernelTmaWarpSpecializedCooperativeEEENS5_IJNSA_ILi192EEENSA_ILi128EEENSA_ILi64EEEEEENS_12float_e4m3_tENS5_IJlSC_lEEESK_SL_NS4_8TiledMMAINS4_8MMA_AtomIJNS4_4SM904GMMA31MMA_64x128x32_F32E4M3E4M3_SS_TNILNSP_7ScaleInE1ELSR_1EEEEEENS4_6LayoutISD_NS5_IJSC_NSA_ILi0EEESV_EEEEENS5_IJNS4_10UnderscoreESY_SY_EEEEENS4_13SM90_TMA_LOADENS4_14ComposedLayoutINS4_7SwizzleILi2ELi4ELi3EEENS4_18smem_ptr_flag_bitsILi8EEENSU_INS5_IJNSA_ILi8EEESI_EEENS5_IJSI_SC_EEEEEEEvNS4_8identityENS4_23SM90_TMA_LOAD_MULTICASTES1B_vS1C_EENS_8epilogue10collective6detail29Sm90TmaWarpSpecializedAdapterINS1G_15DefaultEpilogueISK_SL_SL_NS1F_6thread17LinearCombinationISK_Li1EffLNS1K_9ScaleType4KindE0ELNS_15FloatRoundStyleE2ESK_EENS1_15EpilogueDefaultEEEEEvvEEEEvNT_6ParamsE --------------------------
	.section	.nv.shared._ZN7cutlass13device_kernelINS_4gemm6kernel13GemmUniversalIN4cute5tupleIJiiiiEEENS1_10collective13CollectiveMmaINS1_37MainloopSm90TmaGmmaWarpSpecializedFP8ILi11ENS5_IJNS4_1CILi2EEENSA_ILi1EEESC_EEENS1_35KernelTmaWarpSpecializedCooperativeEEENS5_IJNSA_ILi192EEENSA_ILi128EEENSA_ILi64EEEEEENS_12float_e4m3_tENS5_IJlSC_lEEESK_SL_NS4_8TiledMMAINS4_8MMA_AtomIJNS4_4SM904GMMA31MMA_64x128x32_F32E4M3E4M3_SS_TNILNSP_7ScaleInE1ELSR_1EEEEEENS4_6LayoutISD_NS5_IJSC_NSA_ILi0EEESV_EEEEENS5_IJNS4_10UnderscoreESY_SY_EEEEENS4_13SM90_TMA_LOADENS4_14ComposedLayoutINS4_7SwizzleILi2ELi4ELi3EEENS4_18smem_ptr_flag_bitsILi8EEENSU_INS5_IJNSA_ILi8EEESI_EEENS5_IJSI_SC_EEEEEEEvNS4_8identityENS4_23SM90_TMA_LOAD_MULTICASTES1B_vS1C_EENS_8epilogue10collective6detail29Sm90TmaWarpSpecializedAdapterINS1G_15DefaultEpilogueISK_SL_SL_NS1F_6thread17LinearCombinationISK_Li1EffLNS1K_9ScaleType4KindE0ELNS_15FloatRoundStyleE2ESK_EENS1_15EpilogueDefaultEEEEEvvEEEEvNT_6ParamsE,"aw",@nobits
	.sectionflags	@""
	.align	16
	.zero		1024


//--------------------- .nv.shared.reserved.0     --------------------------
	.section	.nv.shared.reserved.0,"aw",@nobits
	.weak		__nv_reservedSMEM_offset_0_alias
	.size		__nv_reservedSMEM_offset_0_alias, 0, 0
	.other		__nv_reservedSMEM_offset_0_alias,@"STO_CUDA_RESERVED_SHARED STV_DEFAULT"
__nv_reservedSMEM_offset_0_alias:
	.zero		0


//--------------------- .nv.global                --------------------------
	.section	.nv.global,"aw",@nobits
.nv.global:
	.type		_ZN40_INTERNAL_196126f4_4_k_cu_d5629816_119154cute1_E,@object
	.size		_ZN40_INTERNAL_196126f4_4_k_cu_d5629816_119154cute1_E,(_ZN40_INTERNAL_196126f4_4_k_cu_d5629816_119154cuda3std3__45__cpo6cbeginE - _ZN40_INTERNAL_196126f4_4_k_cu_d5629816_119154cute1_E)
_ZN40_INTERNAL_196126f4_4_k_cu_d5629816_119154cute1_E:
	.zero		1
	.type		_ZN40_INTERNAL_196126f4_4_k_cu_d5629816_119154cuda3std3__45__cpo6cbeginE,@object
	.size		_ZN40_INTERNAL_196126f4_4_k_cu_d5629816_119154cuda3std3__45__cpo6cbeginE,(_ZN40_INTERNAL_196126f4_4_k_cu_d5629816_119154cuda3std3__48in_placeE - _ZN40_INTERNAL_196126f4_4_k_cu_d5629816_119154cuda3std3__45__cpo6cbeginE)
_ZN40_INTERNAL_196126f4_4_k_cu_d5629816_119154cuda3std3__45__cpo6cbeginE:
	.zero		1
	.type		_ZN40_INTERNAL_196126f4_4_k_cu_d5629816_119154cuda3std3__48in_placeE,@object
	.size		_ZN40_INTERNAL_196126f4_4_k_cu_d5629816_119154cuda3std3__48in_placeE,(_ZN40_INTERNAL_196126f4_4_k_cu_d5629816_119154cuda3std6ranges3__45__cpo9iter_moveE - _ZN40_INTERNAL_196126f4_4_k_cu_d5629816_119154cuda3std3__48in_placeE)
_ZN40_INTERNAL_196126f4_4_k_cu_d5629816_119154cuda3std3__48in_placeE:
	.zero		1
	.type		_ZN40_INTERNAL_196126f4_4_k_cu_d5629816_119154cuda3std6ranges3__45__cpo9iter_moveE,@object
	.size		_ZN40_INTERNAL_196126f4_4_k_cu_d5629816_119154cuda3std6ranges3__45__cpo9iter_moveE,(_ZN40_INTERNAL_196126f4_4_k_cu_d5629816_119154cuda3std3__45__cpo5beginE - _ZN40_INTERNAL_196126f4_4_k_cu_d5629816_119154cuda3std6ranges3__45__cpo9iter_moveE)
_ZN40_INTERNAL_196126f4_4_k_cu_d5629816_119154cuda3std6ranges3__45__cpo9iter_moveE:
	.zero		1
	.type		_ZN40_INTERNAL_196126f4_4_k_cu_d5629816_119154cuda3std3__45__cpo5beginE,@object
	.size		_ZN40_INTERNAL_196126f4_4_k_cu_d5629816_119154cuda3std3__45__cpo5beginE,(_ZN40_INTERNAL_196126f4_4_k_cu_d5629816_119154cuda3std3__442_GLOBAL__N__196126f4_4_k_cu_d5629816_119156ignoreE - _ZN40_INTERNAL_196126f4_4_k_cu_d5629816_119154cuda3std3__45__cpo5beginE)
_ZN40_INTERNAL_196126f4_4_k_cu_d5629816_119154cuda3std3__45__cpo5beginE:
	.zero		1
	.type		_ZN40_INTERNAL_196126f4_4_k_cu_d5629816_119154cuda3std3__442_GLOBAL__N__196126f4_4_k_cu_d5629816_119156ignoreE,@object
	.size		_ZN40_INTERNAL_196126f4_4_k_cu_d5629816_119154cuda3std3__442_GLOBAL__N__196126f4_4_k_cu_d5629816_119156ignoreE,(_ZN40_INTERNAL_196126f4_4_k_cu_d5629816_119154cute7productE - _ZN40_INTERNAL_196126f4_4_k_cu_d5629816_119154cuda3std3__442_GLOBAL__N__196126f4_4_k_cu_d5629816_119156ignoreE)
_ZN40_INTERNAL_196126f4_4_k_cu_d5629816_119154cuda3std3__442_GLOBAL__N__196126f4_4_k_cu_d5629816_119156ignoreE:
	.zero		1
	.type		_ZN40_INTERNAL_196126f4_4_k_cu_d5629816_119154cute7productE,@object
	.size		_ZN40_INTERNAL_196126f4_4_k_cu_d5629816_119154cute7productE,(_ZN40_INTERNAL_196126f4_4_k_cu_d5629816_119154cuda3std3__45__cpo3endE - _ZN40_INTERNAL_196126f4_4_k_cu_d5629816_119154cute7productE)
_ZN40_INTERNAL_196126f4_4_k_cu_d5629816_119154cute7productE:
	.zero		1
	.type		_ZN40_INTERNAL_196126f4_4_k_cu_d5629816_119154cuda3std3__45__cpo3endE,@object
	.size		_ZN40_INTERNAL_196126f4_4_k_cu_d5629816_119154cuda3std3__45__cpo3endE,(_ZN40_INTERNAL_196126f4_4_k_cu_d5629816_119154cuda3std3__419piecewise_constructE - _ZN40_INTERNAL_196126f4_4_k_cu_d5629816_119154cuda3std3__45__cpo3endE)
_ZN40_INTERNAL_196126f4_4_k_cu_d5629816_119154cuda3std3__45__cpo3endE:
	.zero		1
	.type		_ZN40_INTERNAL_196126f4_4_k_cu_d5629816_119154cuda3std3__419piecewise_constructE,@object
	.size		_ZN40_INTERNAL_196126f4_4_k_cu_d5629816_119154cuda3std3__419piecewise_constructE,(_ZN40_INTERNAL_196126f4_4_k_cu_d5629816_119154cuda3std3__45__cpo4cendE - _ZN40_INTERNAL_196126f4_4_k_cu_d5629816_119154cuda3std3__419piecewise_constructE)
_ZN40_INTERNAL_196126f4_4_k_cu_d5629816_119154cuda3std3__419piecewise_constructE:
	.zero		1
	.type		_ZN40_INTERNAL_196126f4_4_k_cu_d5629816_119154cuda3std3__45__cpo4cendE,@object
	.size		_ZN40_INTERNAL_196126f4_4_k_cu_d5629816_119154cuda3std3__45__cpo4cendE,(_ZN40_INTERNAL_196126f4_4_k_cu_d5629816_119154cuda3std6ranges3__45__cpo4swapE - _ZN40_INTERNAL_196126f4_4_k_cu_d5629816_119154cuda3std3__45__cpo4cendE)
_ZN40_INTERNAL_196126f4_4_k_cu_d5629816_119154cuda3std3__45__cpo4cendE:
	.zero		1
	.type		_ZN40_INTERNAL_196126f4_4_k_cu_d5629816_119154cuda3std6ranges3__45__cpo4swapE,@object
	.size		_ZN40_INTERNAL_196126f4_4_k_cu_d5629816_119154cuda3std6ranges3__45__cpo4swapE,(.L_7 - _ZN40_INTERNAL_196126f4_4_k_cu_d5629816_119154cuda3std6ranges3__45__cpo4swapE)
_ZN40_INTERNAL_196126f4_4_k_cu_d5629816_119154cuda3std6ranges3__45__cpo4swapE:
	.zero		1
.L_7:


//--------------------- .nv.constant0._ZN7cutlass13device_kernelINS_4gemm6kernel13GemmUniversalIN4cute5tupleIJiiiiEEENS1_10collective13CollectiveMmaINS1_37MainloopSm90TmaGmmaWarpSpecializedFP8ILi11ENS5_IJNS4_1CILi2EEENSA_ILi1EEESC_EEENS1_35KernelTmaWarpSpecializedCooperativeEEENS5_IJNSA_ILi192EEENSA_ILi128EEENSA_ILi64EEEEEENS_12float_e4m3_tENS5_IJlSC_lEEESK_SL_NS4_8TiledMMAINS4_8MMA_AtomIJNS4_4SM904GMMA31MMA_64x128x32_F32E4M3E4M3_SS_TNILNSP_7ScaleInE1ELSR_1EEEEEENS4_6LayoutISD_NS5_IJSC_NSA_ILi0EEESV_EEEEENS5_IJNS4_10UnderscoreESY_SY_EEEEENS4_13SM90_TMA_LOADENS4_14ComposedLayoutINS4_7SwizzleILi2ELi4ELi3EEENS4_18smem_ptr_flag_bitsILi8EEENSU_INS5_IJNSA_ILi8EEESI_EEENS5_IJSI_SC_EEEEEEEvNS4_8identityENS4_23SM90_TMA_LOAD_MULTICASTES1B_vS1C_EENS_8epilogue10collective6detail29Sm90TmaWarpSpecializedAdapterINS1G_15DefaultEpilogueISK_SL_SL_NS1F_6thread17LinearCombinationISK_Li1EffLNS1K_9ScaleType4KindE0ELNS_15FloatRoundStyleE2ESK_EENS1_15EpilogueDefaultEEEEEvvEEEEvNT_6ParamsE --------------------------
	.section	.nv.constant0._ZN7cutlass13device_kernelINS_4gemm6kernel13GemmUniversalIN4cute5tupleIJiiiiEEENS1_10collective13CollectiveMmaINS1_37MainloopSm90TmaGmmaWarpSpecializedFP8ILi11ENS5_IJNS4_1CILi2EEENSA_ILi1EEESC_EEENS1_35KernelTmaWarpSpecializedCooperativeEEENS5_IJNSA_ILi192EEENSA_ILi128EEENSA_ILi64EEEEEENS_12float_e4m3_tENS5_IJlSC_lEEESK_SL_NS4_8TiledMMAINS4_8MMA_AtomIJNS4_4SM904GMMA31MMA_64x128x32_F32E4M3E4M3_SS_TNILNSP_7ScaleInE1ELSR_1EEEEEENS4_6LayoutISD_NS5_IJSC_NSA_ILi0EEESV_EEEEENS5_IJNS4_10UnderscoreESY_SY_EEEEENS4_13SM90_TMA_LOADENS4_14ComposedLayoutINS4_7SwizzleILi2ELi4ELi3EEENS4_18smem_ptr_flag_bitsILi8EEENSU_INS5_IJNSA_ILi8EEESI_EEENS5_IJSI_SC_EEEEEEEvNS4_8identityENS4_23SM90_TMA_LOAD_MULTICASTES1B_vS1C_EENS_8epilogue10collective6detail29Sm90TmaWarpSpecializedAdapterINS1G_15DefaultEpilogueISK_SL_SL_NS1F_6thread17LinearCombinationISK_Li1EffLNS1K_9ScaleType4KindE0ELNS_15FloatRoundStyleE2ESK_EENS1_15EpilogueDefaultEEEEEvvEEEEvNT_6ParamsE,"a",@progbits
	.sectionflags	@""
	.align	4
.nv.constant0._ZN7cutlass13device_kernelINS_4gemm6kernel13GemmUniversalIN4cute5tupleIJiiiiEEENS1_10collective13CollectiveMmaINS1_37MainloopSm90TmaGmmaWarpSpecializedFP8ILi11ENS5_IJNS4_1CILi2EEENSA_ILi1EEESC_EEENS1_35KernelTmaWarpSpecializedCooperativeEEENS5_IJNSA_ILi192EEENSA_ILi128EEENSA_ILi64EEEEEENS_12float_e4m3_tENS5_IJlSC_lEEESK_SL_NS4_8TiledMMAINS4_8MMA_AtomIJNS4_4SM904GMMA31MMA_64x128x32_F32E4M3E4M3_SS_TNILNSP_7ScaleInE1ELSR_1EEEEEENS4_6LayoutISD_NS5_IJSC_NSA_ILi0EEESV_EEEEENS5_IJNS4_10UnderscoreESY_SY_EEEEENS4_13SM90_TMA_LOADENS4_14ComposedLayoutINS4_7SwizzleILi2ELi4ELi3EEENS4_18smem_ptr_flag_bitsILi8EEENSU_INS5_IJNSA_ILi8EEESI_EEENS5_IJSI_SC_EEEEEEEvNS4_8identityENS4_23SM90_TMA_LOAD_MULTICASTES1B_vS1C_EENS_8epilogue10collective6detail29Sm90TmaWarpSpecializedAdapterINS1G_15DefaultEpilogueISK_SL_SL_NS1F_6thread17LinearCombinationISK_Li1EffLNS1K_9ScaleType4KindE0ELNS_15FloatRoundStyleE2ESK_EENS1_15EpilogueDefaultEEEEEvvEEEEvNT_6ParamsE:
	.zero		1664


//--------------------- SYMBOLS --------------------------

	.type		.nv.reservedSmem.offset0,@object
	.size		.nv.reservedSmem.offset0,0x4
